// auto-generated by cutlass_sweep.conv — config: {"arch": "sm_100", "cluster_m": 2, "cluster_n": 1, "conv_kind": "fprop", "dtype": "e4m3", "ndim": 2, "tile_k": 32, "tile_m": 128, "tile_n": 128}
#include "cutlass/cutlass.h"
#include "cute/tensor.hpp"
#include "cutlass/kernel_hardware_info.hpp"
#include "cutlass/conv/convolution.h"
#include "cutlass/conv/dispatch_policy.hpp"
#include "cutlass/conv/collective/collective_builder.hpp"
#include "cutlass/conv/kernel/conv_universal.hpp"
#include "cutlass/conv/device/conv_universal_adapter.hpp"
#include "cutlass/epilogue/collective/collective_builder.hpp"

using namespace cute;
using Elem = cutlass::float_e4m3_t;
using Acc  = float;
using LayoutAB = cutlass::layout::TensorNHWC;
using LayoutC  = cutlass::layout::TensorNHWC;
constexpr auto ConvOp = cutlass::conv::Operator::kFprop;
using TileShape    = Shape<_128, _128, Shape<_32>>;
using ClusterShape = Shape<_2, _1, _1>;

using CollectiveEpilogue = typename cutlass::epilogue::collective::CollectiveBuilder<
    cutlass::arch::Sm100, cutlass::arch::OpClassTensorOp,
    TileShape, ClusterShape,
    cutlass::epilogue::collective::EpilogueTileAuto,
    Acc, Acc,
    Elem, LayoutC, 128 / cutlass::sizeof_bits<Elem>::value,
    Elem, LayoutC, 128 / cutlass::sizeof_bits<Elem>::value,
    cutlass::epilogue::collective::EpilogueScheduleAuto
  >::CollectiveOp;

using CollectiveMainloop = typename cutlass::conv::collective::CollectiveBuilder<
    cutlass::arch::Sm100, cutlass::arch::OpClassTensorOp, ConvOp,
    Elem, LayoutAB, 128 / cutlass::sizeof_bits<Elem>::value,
    Elem, LayoutAB, 128 / cutlass::sizeof_bits<Elem>::value,
    Acc,
    TileShape, ClusterShape,
    cutlass::conv::collective::StageCountAutoCarveout<
        static_cast<int>(sizeof(typename CollectiveEpilogue::SharedStorage))>,
    cutlass::conv::collective::KernelScheduleAuto
  >::CollectiveOp;

using ProblemShape = cutlass::conv::ConvProblemShape<
    ConvOp, CollectiveMainloop::DispatchPolicy::NumSpatialDimensions>;
using ConvKernel = cutlass::conv::kernel::ConvUniversal<
    ProblemShape, CollectiveMainloop, CollectiveEpilogue>;
using Conv = cutlass::conv::device::ConvUniversalAdapter<ConvKernel>;

auto* _anchor = &cutlass::device_kernel<ConvKernel>;


// ===== COMPILED SASS (sm_100a) =====

	.target	sm_100a

	.elftype	@"ET_EXEC"


//--------------------- .note.nv.tkinfo           --------------------------
	.section	.note.nv.tkinfo,"",@"SHT_NOTE"
	.sectionflags	@"SHF_NOTE_NV_TKINFO"
	.tkinfo
        /*0018*/ 	.word	0x00000002
        /*0030*/ 	.string	""
        /*0030*/ 	.string	"ptxas"
        /*0030*/ 	.string	"Cuda compilation tools, release 13.0, V13.0.88"
        /*0030*/ 	.string	"Build cuda_13.0.r13.0/compiler.36424714_0"
        /*0030*/ 	.string	"-arch sm_100a -m 64 "



//--------------------- .note.nv.cuinfo           --------------------------
	.section	.note.nv.cuinfo,"",@"SHT_NOTE"
	.sectionflags	@"SHF_NOTE_NV_CUINFO"
        /*0018*/ 	.short	0x0002
        /*001a*/ 	.short	0x0064
        /*001c*/ 	.short	0x0082
	.zero		2


//--------------------- .nv.info                  --------------------------
	.section	.nv.info,"",@"SHT_CUDA_INFO"
	.align	4


	//----- nvinfo : EIATTR_REGCOUNT
	.align		4
        /*0000*/ 	.byte	0x04, 0x2f
        /*0002*/ 	.short	(.L_19 - .L_18)
	.align		4
.L_18:
        /*0004*/ 	.word	index@(_ZN7cutlass13device_kernelINS_4conv6kernel13ConvUniversalINS1_16ConvProblemShapeILNS1_8OperatorE0ELi2EEENS1_10collective14CollectiveConvINS1_47MainloopSm100TmaUmmaWarpSpecializedImplicitGemmILS5_0ELi52ELi2ELi1ELi2EN4cute5tupleIJNSA_1CILi2EEENSC_ILi1EEESE_EEEEENSB_IJNSC_ILi128EEESH_NSB_IJNSC_ILi32EEEEEEEEENS_12float_e4m3_tESL_NSA_8TiledMMAINSA_8MMA_AtomIJNSA_10MMA_TraitsINSA_25SM100_MMA_F8F6F4_2x1SM_SSEJSL_SL_fSH_SH_NSA_17integral_constantINSA_4UMMA5MajorELSS_0EEEST_NSQ_INSR_7ScaleInELSU_0EEESV_EEEEEENSA_6LayoutINSB_IJSE_SE_SE_EEENSB_IJNSC_ILi0EEES10_S10_EEEEENSB_IJNSA_10UnderscoreES13_S13_EEEEENS7_6detail27Sm100ImplicitGemmTileTraitsINSA_25SM100_TMA_2SM_LOAD_IM2COLENSA_14ComposedLayoutINSA_7SwizzleILi1ELi4ELi3EEENSA_18smem_ptr_flag_bitsILi8EEENSY_INSB_IJNSC_ILi8EEESI_EEENSB_IJSI_SE_EEEEEEEvEENS17_INSA_18SM100_TMA_2SM_LOADES1I_vEEEENS_8epilogue10collective18CollectiveEpilogueINS1N_23Sm100TmaWarpSpecializedILi2ELi2ELi32ELb0ELb0EEEJNSB_IJNSC_ILi64EEESH_SJ_EEENSB_IJNSY_IS1S_SE_EENSY_INSB_IJSI_SD_EEENSB_IJSE_S1S_EEEEEEEESL_NSB_IJNSB_IJlllEEESE_S10_EEESL_S20_NS1N_6fusion15FusionCallbacksIS1R_NS21_17LinearCombinationISL_fSL_fLNS_15FloatRoundStyleE2EEES1T_S1Y_JEEENSA_5SM1004TMEM4LOAD26SM100_TMEM_LOAD_32dp32b32xENSA_20SM90_TMA_LOAD_IM2COLES1I_NSA_39AutoVectorizingCopyWithAssumedAlignmentILi128EEENSA_21SM90_TMA_STORE_IM2COLES1I_S2D_S2D_EEEvvEEEEvNT_6ParamsE)
        /*0008*/ 	.word	0x00000079


	//----- nvinfo : EIATTR_FRAME_SIZE
	.align		4
.L_19:
        /*000c*/ 	.byte	0x04, 0x11
        /*000e*/ 	.short	(.L_21 - .L_20)
	.align		4
.L_20:
        /*0010*/ 	.word	index@($__internal_2_$__cuda_sm10x_tcgen05_guardrail_trap_unallocated_columns_being_dealloced)
        /*0014*/ 	.word	0x00000008


	//----- nvinfo : EIATTR_FRAME_SIZE
	.align		4
.L_21:
        /*0018*/ 	.byte	0x04, 0x11
        /*001a*/ 	.short	(.L_23 - .L_22)
	.align		4
.L_22:
        /*001c*/ 	.word	index@($__internal_1_$__cuda_sm10x_tcgen05_guardrail_trap_phase_invalid_during_alloc)
        /*0020*/ 	.word	0x00000008


	//----- nvinfo : EIATTR_FRAME_SIZE
	.align		4
.L_23:
        /*0024*/ 	.byte	0x04, 0x11
        /*0026*/ 	.short	(.L_25 - .L_24)
	.align		4
.L_24:
        /*0028*/ 	.word	index@($__internal_0_$__cuda_sm10x_tcgen05_guardrail_trap_col_being_dealloced_not_returned_by_alloc)
        /*002c*/ 	.word	0x00000008


	//----- nvinfo : EIATTR_FRAME_SIZE
	.align		4
.L_25:
        /*0030*/ 	.byte	0x04, 0x11
        /*0032*/ 	.short	(.L_27 - .L_26)
	.align		4
.L_26:
        /*0034*/ 	.word	index@(_ZN7cutlass13device_kernelINS_4conv6kernel13ConvUniversalINS1_16ConvProblemShapeILNS1_8OperatorE0ELi2EEENS1_10collective14CollectiveConvINS1_47MainloopSm100TmaUmmaWarpSpecializedImplicitGemmILS5_0ELi52ELi2ELi1ELi2EN4cute5tupleIJNSA_1CILi2EEENSC_ILi1EEESE_EEEEENSB_IJNSC_ILi128EEESH_NSB_IJNSC_ILi32EEEEEEEEENS_12float_e4m3_tESL_NSA_8TiledMMAINSA_8MMA_AtomIJNSA_10MMA_TraitsINSA_25SM100_MMA_F8F6F4_2x1SM_SSEJSL_SL_fSH_SH_NSA_17integral_constantINSA_4UMMA5MajorELSS_0EEEST_NSQ_INSR_7ScaleInELSU_0EEESV_EEEEEENSA_6LayoutINSB_IJSE_SE_SE_EEENSB_IJNSC_ILi0EEES10_S10_EEEEENSB_IJNSA_10UnderscoreES13_S13_EEEEENS7_6detail27Sm100ImplicitGemmTileTraitsINSA_25SM100_TMA_2SM_LOAD_IM2COLENSA_14ComposedLayoutINSA_7SwizzleILi1ELi4ELi3EEENSA_18smem_ptr_flag_bitsILi8EEENSY_INSB_IJNSC_ILi8EEESI_EEENSB_IJSI_SE_EEEEEEEvEENS17_INSA_18SM100_TMA_2SM_LOADES1I_vEEEENS_8epilogue10collective18CollectiveEpilogueINS1N_23Sm100TmaWarpSpecializedILi2ELi2ELi32ELb0ELb0EEEJNSB_IJNSC_ILi64EEESH_SJ_EEENSB_IJNSY_IS1S_SE_EENSY_INSB_IJSI_SD_EEENSB_IJSE_S1S_EEEEEEEESL_NSB_IJNSB_IJlllEEESE_S10_EEESL_S20_NS1N_6fusion15FusionCallbacksIS1R_NS21_17LinearCombinationISL_fSL_fLNS_15FloatRoundStyleE2EEES1T_S1Y_JEEENSA_5SM1004TMEM4LOAD26SM100_TMEM_LOAD_32dp32b32xENSA_20SM90_TMA_LOAD_IM2COLES1I_NSA_39AutoVectorizingCopyWithAssumedAlignmentILi128EEENSA_21SM90_TMA_STORE_IM2COLES1I_S2D_S2D_EEEvvEEEEvNT_6ParamsE)
        /*0038*/ 	.word	0x00000008


	//----- nvinfo : EIATTR_MIN_STACK_SIZE
	.align		4
.L_27:
        /*003c*/ 	.byte	0x04, 0x12
        /*003e*/ 	.short	(.L_29 - .L_28)
	.align		4
.L_28:
        /*0040*/ 	.word	index@(_ZN7cutlass13device_kernelINS_4conv6kernel13ConvUniversalINS1_16ConvProblemShapeILNS1_8OperatorE0ELi2EEENS1_10collective14CollectiveConvINS1_47MainloopSm100TmaUmmaWarpSpecializedImplicitGemmILS5_0ELi52ELi2ELi1ELi2EN4cute5tupleIJNSA_1CILi2EEENSC_ILi1EEESE_EEEEENSB_IJNSC_ILi128EEESH_NSB_IJNSC_ILi32EEEEEEEEENS_12float_e4m3_tESL_NSA_8TiledMMAINSA_8MMA_AtomIJNSA_10MMA_TraitsINSA_25SM100_MMA_F8F6F4_2x1SM_SSEJSL_SL_fSH_SH_NSA_17integral_constantINSA_4UMMA5MajorELSS_0EEEST_NSQ_INSR_7ScaleInELSU_0EEESV_EEEEEENSA_6LayoutINSB_IJSE_SE_SE_EEENSB_IJNSC_ILi0EEES10_S10_EEEEENSB_IJNSA_10UnderscoreES13_S13_EEEEENS7_6detail27Sm100ImplicitGemmTileTraitsINSA_25SM100_TMA_2SM_LOAD_IM2COLENSA_14ComposedLayoutINSA_7SwizzleILi1ELi4ELi3EEENSA_18smem_ptr_flag_bitsILi8EEENSY_INSB_IJNSC_ILi8EEESI_EEENSB_IJSI_SE_EEEEEEEvEENS17_INSA_18SM100_TMA_2SM_LOADES1I_vEEEENS_8epilogue10collective18CollectiveEpilogueINS1N_23Sm100TmaWarpSpecializedILi2ELi2ELi32ELb0ELb0EEEJNSB_IJNSC_ILi64EEESH_SJ_EEENSB_IJNSY_IS1S_SE_EENSY_INSB_IJSI_SD_EEENSB_IJSE_S1S_EEEEEEEESL_NSB_IJNSB_IJlllEEESE_S10_EEESL_S20_NS1N_6fusion15FusionCallbacksIS1R_NS21_17LinearCombinationISL_fSL_fLNS_15FloatRoundStyleE2EEES1T_S1Y_JEEENSA_5SM1004TMEM4LOAD26SM100_TMEM_LOAD_32dp32b32xENSA_20SM90_TMA_LOAD_IM2COLES1I_NSA_39AutoVectorizingCopyWithAssumedAlignmentILi128EEENSA_21SM90_TMA_STORE_IM2COLES1I_S2D_S2D_EEEvvEEEEvNT_6ParamsE)
        /*0044*/ 	.word	0x00000008
.L_29:


//--------------------- .nv.compat                --------------------------
	.section	.nv.compat,"",@"SHT_CUDA_COMPAT_INFO"
	.align	4
        /*0000*/ 	.byte	0x02, 0x09, 0x01, 0x00, 0x02, 0x02, 0x02, 0x00, 0x02, 0x05, 0x05, 0x00, 0x03, 0x07, 0x01, 0x01
        /*0010*/ 	.byte	0x02, 0x03, 0x01, 0x00, 0x02, 0x06, 0x01, 0x00, 0x04, 0x0b, 0x08, 0x00, 0x09, 0x00, 0x00, 0x00
        /*0020*/ 	.byte	0x00, 0x00, 0x00, 0x00


//--------------------- .nv.info._ZN7cutlass13device_kernelINS_4conv6kernel13ConvUniversalINS1_16ConvProblemShapeILNS1_8OperatorE0ELi2EEENS1_10collective14CollectiveConvINS1_47MainloopSm100TmaUmmaWarpSpecializedImplicitGemmILS5_0ELi52ELi2ELi1ELi2EN4cute5tupleIJNSA_1CILi2EEENSC_ILi1EEESE_EEEEENSB_IJNSC_ILi128EEESH_NSB_IJNSC_ILi32EEEEEEEEENS_12float_e4m3_tESL_NSA_8TiledMMAINSA_8MMA_AtomIJNSA_10MMA_TraitsINSA_25SM100_MMA_F8F6F4_2x1SM_SSEJSL_SL_fSH_SH_NSA_17integral_constantINSA_4UMMA5MajorELSS_0EEEST_NSQ_INSR_7ScaleInELSU_0EEESV_EEEEEENSA_6LayoutINSB_IJSE_SE_SE_EEENSB_IJNSC_ILi0EEES10_S10_EEEEENSB_IJNSA_10UnderscoreES13_S13_EEEEENS7_6detail27Sm100ImplicitGemmTileTraitsINSA_25SM100_TMA_2SM_LOAD_IM2COLENSA_14ComposedLayoutINSA_7SwizzleILi1ELi4ELi3EEENSA_18smem_ptr_flag_bitsILi8EEENSY_INSB_IJNSC_ILi8EEESI_EEENSB_IJSI_SE_EEEEEEEvEENS17_INSA_18SM100_TMA_2SM_LOADES1I_vEEEENS_8epilogue10collective18CollectiveEpilogueINS1N_23Sm100TmaWarpSpecializedILi2ELi2ELi32ELb0ELb0EEEJNSB_IJNSC_ILi64EEESH_SJ_EEENSB_IJNSY_IS1S_SE_EENSY_INSB_IJSI_SD_EEENSB_IJSE_S1S_EEEEEEEESL_NSB_IJNSB_IJlllEEESE_S10_EEESL_S20_NS1N_6fusion15FusionCallbacksIS1R_NS21_17LinearCombinationISL_fSL_fLNS_15FloatRoundStyleE2EEES1T_S1Y_JEEENSA_5SM1004TMEM4LOAD26SM100_TMEM_LOAD_32dp32b32xENSA_20SM90_TMA_LOAD_IM2COLES1I_NSA_39AutoVectorizingCopyWithAssumedAlignmentILi128EEENSA_21SM90_TMA_STORE_IM2COLES1I_S2D_S2D_EEEvvEEEEvNT_6ParamsE --------------------------
	.section	.nv.info._ZN7cutlass13device_kernelINS_4conv6kernel13ConvUniversalINS1_16ConvProblemShapeILNS1_8OperatorE0ELi2EEENS1_10collective14CollectiveConvINS1_47MainloopSm100TmaUmmaWarpSpecializedImplicitGemmILS5_0ELi52ELi2ELi1ELi2EN4cute5tupleIJNSA_1CILi2EEENSC_ILi1EEESE_EEEEENSB_IJNSC_ILi128EEESH_NSB_IJNSC_ILi32EEEEEEEEENS_12float_e4m3_tESL_NSA_8TiledMMAINSA_8MMA_AtomIJNSA_10MMA_TraitsINSA_25SM100_MMA_F8F6F4_2x1SM_SSEJSL_SL_fSH_SH_NSA_17integral_constantINSA_4UMMA5MajorELSS_0EEEST_NSQ_INSR_7ScaleInELSU_0EEESV_EEEEEENSA_6LayoutINSB_IJSE_SE_SE_EEENSB_IJNSC_ILi0EEES10_S10_EEEEENSB_IJNSA_10UnderscoreES13_S13_EEEEENS7_6detail27Sm100ImplicitGemmTileTraitsINSA_25SM100_TMA_2SM_LOAD_IM2COLENSA_14ComposedLayoutINSA_7SwizzleILi1ELi4ELi3EEENSA_18smem_ptr_flag_bitsILi8EEENSY_INSB_IJNSC_ILi8EEESI_EEENSB_IJSI_SE_EEEEEEEvEENS17_INSA_18SM100_TMA_2SM_LOADES1I_vEEEENS_8epilogue10collective18CollectiveEpilogueINS1N_23Sm100TmaWarpSpecializedILi2ELi2ELi32ELb0ELb0EEEJNSB_IJNSC_ILi64EEESH_SJ_EEENSB_IJNSY_IS1S_SE_EENSY_INSB_IJSI_SD_EEENSB_IJSE_S1S_EEEEEEEESL_NSB_IJNSB_IJlllEEESE_S10_EEESL_S20_NS1N_6fusion15FusionCallbacksIS1R_NS21_17LinearCombinationISL_fSL_fLNS_15FloatRoundStyleE2EEES1T_S1Y_JEEENSA_5SM1004TMEM4LOAD26SM100_TMEM_LOAD_32dp32b32xENSA_20SM90_TMA_LOAD_IM2COLES1I_NSA_39AutoVectorizingCopyWithAssumedAlignmentILi128EEENSA_21SM90_TMA_STORE_IM2COLES1I_S2D_S2D_EEEvvEEEEvNT_6ParamsE,"",@"SHT_CUDA_INFO"
	.sectionflags	@""
	.align	4


	//----- nvinfo : EIATTR_CUDA_API_VERSION
	.align		4
        /*0000*/ 	.byte	0x04, 0x37
        /*0002*/ 	.short	(.L_31 - .L_30)
.L_30:
        /*0004*/ 	.word	0x00000082


	//----- nvinfo : EIATTR_KPARAM_INFO
	.align		4
.L_31:
        /*0008*/ 	.byte	0x04, 0x17
        /*000a*/ 	.short	(.L_33 - .L_32)
.L_32:
        /*000c*/ 	.word	0x00000000
        /*0010*/ 	.short	0x0000
        /*0012*/ 	.short	0x0000
        /*0014*/ 	.byte	0x00, 0xf0, 0x01, 0x20


	//----- nvinfo : EIATTR_AT_ENTRY_FRAGMENTS
	.align		4
.L_33:
        /*0018*/ 	.byte	0x04, 0x4f
        /*001a*/ 	.short	(.L_35 - .L_34)


	//   ....[0]....
.L_34:
        /*001c*/ 	.word	0x00000007


	//----- nvinfo : EIATTR_RESERVED_SMEM_USED
	.align		4
.L_35:
        /*0020*/ 	.byte	0x01, 0x41
	.zero		2


	//----- nvinfo : EIATTR_SPARSE_MMA_MASK
	.align		4
        /*0024*/ 	.byte	0x03, 0x50
        /*0026*/ 	.short	0x0000


	//----- nvinfo : EIATTR_TCGEN05_2CTA_USED
	.align		4
        /*0028*/ 	.byte	0x01, 0x52
	.zero		2


	//----- nvinfo : EIATTR_MAXREG_COUNT
	.align		4
        /*002c*/ 	.byte	0x03, 0x1b
        /*002e*/ 	.short	0x00ff


	//----- nvinfo : EIATTR_NUM_BARRIERS
	.align		4
        /*0030*/ 	.byte	0x02, 0x4c
        /*0032*/ 	.byte	0x07
	.zero		1


	//----- nvinfo : EIATTR_EXTERNS
	.align		4
        /*0034*/ 	.byte	0x04, 0x0f
        /*0036*/ 	.short	(.L_37 - .L_36)


	//   ....[0]....
	.align		4
.L_36:
        /*0038*/ 	.word	index@(__assertfail)


	//----- nvinfo : EIATTR_MERCURY_ISA_VERSION
	.align		4
.L_37:
        /*003c*/ 	.byte	0x03, 0x5f
        /*003e*/ 	.short	0x0101


	//----- nvinfo : EIATTR_INT_WARP_WIDE_INSTR_OFFSETS
	.align		4
        /*0040*/ 	.byte	0x04, 0x31
        /*0042*/ 	.short	(.L_39 - .L_38)


	//   ....[0]....
.L_38:
        /*0044*/ 	.word	0x000011e0


	//   ....[1]....
        /*0048*/ 	.word	0x00001280


	//   ....[2]....
        /*004c*/ 	.word	0x00006320


	//   ....[3]....
        /*0050*/ 	.word	0x00006340


	//   ....[4]....
        /*0054*/ 	.word	0x00006370


	//   ....[5]....
        /*0058*/ 	.word	0x00006fe0


	//   ....[6]....
        /*005c*/ 	.word	0x000070c0


	//   ....[7]....
        /*0060*/ 	.word	0x00007150


	//   ....[8]....
        /*0064*/ 	.word	0x00007240


	//   ....[9]....
        /*0068*/ 	.word	0x00007360


	//   ....[10]....
        /*006c*/ 	.word	0x000073a0


	//----- nvinfo : EIATTR_COOP_GROUP_MASK_REGIDS
	.align		4
.L_39:
        /*0070*/ 	.byte	0x04, 0x29
        /*0072*/ 	.short	(.L_41 - .L_40)


	//   ....[0]....
.L_40:
        /*0074*/ 	.word	0xffffffff


	//   ....[1]....
        /*0078*/ 	.word	0xffffffff


	//   ....[2]....
        /*007c*/ 	.word	0xffffffff


	//   ....[3]....
        /*0080*/ 	.word	0xffffffff


	//   ....[4]....
        /*0084*/ 	.word	0xffffffff


	//   ....[5]....
        /*0088*/ 	.word	0xffffffff


	//   ....[6]....
        /*008c*/ 	.word	0xffffffff


	//   ....[7]....
        /*0090*/ 	.word	0xffffffff


	//   ....[8]....
        /*0094*/ 	.word	0xffffffff


	//   ....[9]....
        /*0098*/ 	.word	0xffffffff


	//   ....[10]....
        /*009c*/ 	.word	0xffffffff


	//   ....[11]....
        /*00a0*/ 	.word	0xffffffff


	//   ....[12]....
        /*00a4*/ 	.word	0xffffffff


	//----- nvinfo : EIATTR_COOP_GROUP_INSTR_OFFSETS
	.align		4
.L_41:
        /*00a8*/ 	.byte	0x04, 0x28
        /*00aa*/ 	.short	(.L_43 - .L_42)


	//   ....[0]....
.L_42:
        /*00ac*/ 	.word	0x000000d0


	//   ....[1]....
        /*00b0*/ 	.word	0x00000540


	//   ....[2]....
        /*00b4*/ 	.word	0x00000d00


	//   ....[3]....
        /*00b8*/ 	.word	0x00000e50


	//   ....[4]....
        /*00bc*/ 	.word	0x00000f40


	//   ....[5]....
        /*00c0*/ 	.word	0x00001080


	//   ....[6]....
        /*00c4*/ 	.word	0x00001300


	//   ....[7]....
        /*00c8*/ 	.word	0x00002980


	//   ....[8]....
        /*00cc*/ 	.word	0x000053a0


	//   ....[9]....
        /*00d0*/ 	.word	0x00005870


	//   ....[10]....
        /*00d4*/ 	.word	0x000058a0


	//   ....[11]....
        /*00d8*/ 	.word	0x00006240


	//   ....[12]....
        /*00dc*/ 	.word	0x00006440


	//----- nvinfo : EIATTR_VRC_CTA_INIT_COUNT
	.align		4
.L_43:
        /*00e0*/ 	.byte	0x02, 0x4a
        /*00e2*/ 	.byte	0x80
	.zero		1


	//----- nvinfo : EIATTR_SYSCALL_OFFSETS
	.align		4
        /*00e4*/ 	.byte	0x04, 0x46
        /*00e6*/ 	.short	(.L_45 - .L_44)


	//   ....[0]....
.L_44:
        /*00e8*/ 	.word	0x00007f10


	//   ....[1]....
        /*00ec*/ 	.word	0x00008050


	//   ....[2]....
        /*00f0*/ 	.word	0x000089d0


	//   ....[3]....
        /*00f4*/ 	.word	0x00009800


	//----- nvinfo : EIATTR_MBARRIER_INSTR_OFFSETS
	.align		4
.L_45:
        /*00f8*/ 	.byte	0x04, 0x39
        /*00fa*/ 	.short	(.L_47 - .L_46)


	//   ....[0]....
.L_46:
        /*00fc*/ 	.word	0x00000660
        /*0100*/ 	.word	0x000000ff
        /*0104*/ 	.word	0x00000000
        /*0108*/ 	.short	0x0100
        /*010a*/ 	.byte	0x04
	.zero		1


	//   ....[1]....
        /*010c*/ 	.word	0x00000670
        /*0110*/ 	.word	0x000000ff
        /*0114*/ 	.word	0x000001a0
        /*0118*/ 	.short	0x0100
        /*011a*/ 	.byte	0x04
	.zero		1


	//   ....[2]....
        /*011c*/ 	.word	0x00000680
        /*0120*/ 	.word	0x000000ff
        /*0124*/ 	.word	0x00000008
        /*0128*/ 	.short	0x0100
        /*012a*/ 	.byte	0x04
	.zero		1


	//   ....[3]....
        /*012c*/ 	.word	0x00000690
        /*0130*/ 	.word	0x000000ff
        /*0134*/ 	.word	0x000001a8
        /*0138*/ 	.short	0x0100
        /*013a*/ 	.byte	0x04
	.zero		1


	//   ....[4]....
        /*013c*/ 	.word	0x000006a0
        /*0140*/ 	.word	0x000000ff
        /*0144*/ 	.word	0x00000010
        /*0148*/ 	.short	0x0100
        /*014a*/ 	.byte	0x04
	.zero		1


	//   ....[5]....
        /*014c*/ 	.word	0x000006b0
        /*0150*/ 	.word	0x000000ff
        /*0154*/ 	.word	0x000001b0
        /*0158*/ 	.short	0x0100
        /*015a*/ 	.byte	0x04
	.zero		1


	//   ....[6]....
        /*015c*/ 	.word	0x000006c0
        /*0160*/ 	.word	0x000000ff
        /*0164*/ 	.word	0x00000018
        /*0168*/ 	.short	0x0100
        /*016a*/ 	.byte	0x04
	.zero		1


	//   ....[7]....
        /*016c*/ 	.word	0x000006d0
        /*0170*/ 	.word	0x000000ff
        /*0174*/ 	.word	0x000001b8
        /*0178*/ 	.short	0x0100
        /*017a*/ 	.byte	0x04
	.zero		1


	//   ....[8]....
        /*017c*/ 	.word	0x000006e0
        /*0180*/ 	.word	0x000000ff
        /*0184*/ 	.word	0x00000020
        /*0188*/ 	.short	0x0100
        /*018a*/ 	.byte	0x04
	.zero		1


	//   ....[9]....
        /*018c*/ 	.word	0x000006f0
        /*0190*/ 	.word	0x000000ff
        /*0194*/ 	.word	0x000001c0
        /*0198*/ 	.short	0x0100
        /*019a*/ 	.byte	0x04
	.zero		1


	//   ....[10]....
        /*019c*/ 	.word	0x00000700
        /*01a0*/ 	.word	0x000000ff
        /*01a4*/ 	.word	0x00000028
        /*01a8*/ 	.short	0x0100
        /*01aa*/ 	.byte	0x04
	.zero		1


	//   ....[11]....
        /*01ac*/ 	.word	0x00000710
        /*01b0*/ 	.word	0x000000ff
        /*01b4*/ 	.word	0x000001c8
        /*01b8*/ 	.short	0x0100
        /*01ba*/ 	.byte	0x04
	.zero		1


	//   ....[12]....
        /*01bc*/ 	.word	0x00000720
        /*01c0*/ 	.word	0x000000ff
        /*01c4*/ 	.word	0x00000030
        /*01c8*/ 	.short	0x0100
        /*01ca*/ 	.byte	0x04
	.zero		1


	//   ....[13]....
        /*01cc*/ 	.word	0x00000730
        /*01d0*/ 	.word	0x000000ff
        /*01d4*/ 	.word	0x000001d0
        /*01d8*/ 	.short	0x0100
        /*01da*/ 	.byte	0x04
	.zero		1


	//   ....[14]....
        /*01dc*/ 	.word	0x00000740
        /*01e0*/ 	.word	0x000000ff
        /*01e4*/ 	.word	0x00000038
        /*01e8*/ 	.short	0x0100
        /*01ea*/ 	.byte	0x04
	.zero		1


	//   ....[15]....
        /*01ec*/ 	.word	0x00000750
        /*01f0*/ 	.word	0x000000ff
        /*01f4*/ 	.word	0x000001d8
        /*01f8*/ 	.short	0x0100
        /*01fa*/ 	.byte	0x04
	.zero		1


	//   ....[16]....
        /*01fc*/ 	.word	0x00000760
        /*0200*/ 	.word	0x000000ff
        /*0204*/ 	.word	0x00000040
        /*0208*/ 	.short	0x0100
        /*020a*/ 	.byte	0x04
	.zero		1


	//   ....[17]....
        /*020c*/ 	.word	0x00000770
        /*0210*/ 	.word	0x000000ff
        /*0214*/ 	.word	0x000001e0
        /*0218*/ 	.short	0x0100
        /*021a*/ 	.byte	0x04
	.zero		1


	//   ....[18]....
        /*021c*/ 	.word	0x00000780
        /*0220*/ 	.word	0x000000ff
        /*0224*/ 	.word	0x00000048
        /*0228*/ 	.short	0x0100
        /*022a*/ 	.byte	0x04
	.zero		1


	//   ....[19]....
        /*022c*/ 	.word	0x00000790
        /*0230*/ 	.word	0x000000ff
        /*0234*/ 	.word	0x000001e8
        /*0238*/ 	.short	0x0100
        /*023a*/ 	.byte	0x04
	.zero		1


	//   ....[20]....
        /*023c*/ 	.word	0x000007a0
        /*0240*/ 	.word	0x000000ff
        /*0244*/ 	.word	0x00000050
        /*0248*/ 	.short	0x0100
        /*024a*/ 	.byte	0x04
	.zero		1


	//   ....[21]....
        /*024c*/ 	.word	0x000007b0
        /*0250*/ 	.word	0x000000ff
        /*0254*/ 	.word	0x000001f0
        /*0258*/ 	.short	0x0100
        /*025a*/ 	.byte	0x04
	.zero		1


	//   ....[22]....
        /*025c*/ 	.word	0x000007c0
        /*0260*/ 	.word	0x000000ff
        /*0264*/ 	.word	0x00000058
        /*0268*/ 	.short	0x0100
        /*026a*/ 	.byte	0x04
	.zero		1


	//   ....[23]....
        /*026c*/ 	.word	0x000007d0
        /*0270*/ 	.word	0x000000ff
        /*0274*/ 	.word	0x000001f8
        /*0278*/ 	.short	0x0100
        /*027a*/ 	.byte	0x04
	.zero		1


	//   ....[24]....
        /*027c*/ 	.word	0x000007e0
        /*0280*/ 	.word	0x000000ff
        /*0284*/ 	.word	0x00000060
        /*0288*/ 	.short	0x0100
        /*028a*/ 	.byte	0x04
	.zero		1


	//   ....[25]....
        /*028c*/ 	.word	0x000007f0
        /*0290*/ 	.word	0x000000ff
        /*0294*/ 	.word	0x00000200
        /*0298*/ 	.short	0x0100
        /*029a*/ 	.byte	0x04
	.zero		1


	//   ....[26]....
        /*029c*/ 	.word	0x00000800
        /*02a0*/ 	.word	0x000000ff
        /*02a4*/ 	.word	0x00000068
        /*02a8*/ 	.short	0x0100
        /*02aa*/ 	.byte	0x04
	.zero		1


	//   ....[27]....
        /*02ac*/ 	.word	0x00000810
        /*02b0*/ 	.word	0x000000ff
        /*02b4*/ 	.word	0x00000208
        /*02b8*/ 	.short	0x0100
        /*02ba*/ 	.byte	0x04
	.zero		1


	//   ....[28]....
        /*02bc*/ 	.word	0x00000820
        /*02c0*/ 	.word	0x000000ff
        /*02c4*/ 	.word	0x00000070
        /*02c8*/ 	.short	0x0100
        /*02ca*/ 	.byte	0x04
	.zero		1


	//   ....[29]....
        /*02cc*/ 	.word	0x00000830
        /*02d0*/ 	.word	0x000000ff
        /*02d4*/ 	.word	0x00000210
        /*02d8*/ 	.short	0x0100
        /*02da*/ 	.byte	0x04
	.zero		1


	//   ....[30]....
        /*02dc*/ 	.word	0x00000840
        /*02e0*/ 	.word	0x000000ff
        /*02e4*/ 	.word	0x00000078
        /*02e8*/ 	.short	0x0100
        /*02ea*/ 	.byte	0x04
	.zero		1


	//   ....[31]....
        /*02ec*/ 	.word	0x00000850
        /*02f0*/ 	.word	0x000000ff
        /*02f4*/ 	.word	0x00000218
        /*02f8*/ 	.short	0x0100
        /*02fa*/ 	.byte	0x04
	.zero		1


	//   ....[32]....
        /*02fc*/ 	.word	0x00000860
        /*0300*/ 	.word	0x000000ff
        /*0304*/ 	.word	0x00000080
        /*0308*/ 	.short	0x0100
        /*030a*/ 	.byte	0x04
	.zero		1


	//   ....[33]....
        /*030c*/ 	.word	0x00000870
        /*0310*/ 	.word	0x000000ff
        /*0314*/ 	.word	0x00000220
        /*0318*/ 	.short	0x0100
        /*031a*/ 	.byte	0x04
	.zero		1


	//   ....[34]....
        /*031c*/ 	.word	0x00000880
        /*0320*/ 	.word	0x000000ff
        /*0324*/ 	.word	0x00000088
        /*0328*/ 	.short	0x0100
        /*032a*/ 	.byte	0x04
	.zero		1


	//   ....[35]....
        /*032c*/ 	.word	0x00000890
        /*0330*/ 	.word	0x000000ff
        /*0334*/ 	.word	0x00000228
        /*0338*/ 	.short	0x0100
        /*033a*/ 	.byte	0x04
	.zero		1


	//   ....[36]....
        /*033c*/ 	.word	0x000008a0
        /*0340*/ 	.word	0x000000ff
        /*0344*/ 	.word	0x00000090
        /*0348*/ 	.short	0x0100
        /*034a*/ 	.byte	0x04
	.zero		1


	//   ....[37]....
        /*034c*/ 	.word	0x000008b0
        /*0350*/ 	.word	0x000000ff
        /*0354*/ 	.word	0x00000230
        /*0358*/ 	.short	0x0100
        /*035a*/ 	.byte	0x04
	.zero		1


	//   ....[38]....
        /*035c*/ 	.word	0x000008c0
        /*0360*/ 	.word	0x000000ff
        /*0364*/ 	.word	0x00000098
        /*0368*/ 	.short	0x0100
        /*036a*/ 	.byte	0x04
	.zero		1


	//   ....[39]....
        /*036c*/ 	.word	0x000008d0
        /*0370*/ 	.word	0x000000ff
        /*0374*/ 	.word	0x00000238
        /*0378*/ 	.short	0x0100
        /*037a*/ 	.byte	0x04
	.zero		1


	//   ....[40]....
        /*037c*/ 	.word	0x000008e0
        /*0380*/ 	.word	0x000000ff
        /*0384*/ 	.word	0x000000a0
        /*0388*/ 	.short	0x0100
        /*038a*/ 	.byte	0x04
	.zero		1


	//   ....[41]....
        /*038c*/ 	.word	0x000008f0
        /*0390*/ 	.word	0x000000ff
        /*0394*/ 	.word	0x00000240
        /*0398*/ 	.short	0x0100
        /*039a*/ 	.byte	0x04
	.zero		1


	//   ....[42]....
        /*039c*/ 	.word	0x00000900
        /*03a0*/ 	.word	0x000000ff
        /*03a4*/ 	.word	0x000000a8
        /*03a8*/ 	.short	0x0100
        /*03aa*/ 	.byte	0x04
	.zero		1


	//   ....[43]....
        /*03ac*/ 	.word	0x00000910
        /*03b0*/ 	.word	0x000000ff
        /*03b4*/ 	.word	0x00000248
        /*03b8*/ 	.short	0x0100
        /*03ba*/ 	.byte	0x04
	.zero		1


	//   ....[44]....
        /*03bc*/ 	.word	0x00000920
        /*03c0*/ 	.word	0x000000ff
        /*03c4*/ 	.word	0x000000b0
        /*03c8*/ 	.short	0x0100
        /*03ca*/ 	.byte	0x04
	.zero		1


	//   ....[45]....
        /*03cc*/ 	.word	0x00000930
        /*03d0*/ 	.word	0x000000ff
        /*03d4*/ 	.word	0x00000250
        /*03d8*/ 	.short	0x0100
        /*03da*/ 	.byte	0x04
	.zero		1


	//   ....[46]....
        /*03dc*/ 	.word	0x00000940
        /*03e0*/ 	.word	0x000000ff
        /*03e4*/ 	.word	0x000000b8
        /*03e8*/ 	.short	0x0100
        /*03ea*/ 	.byte	0x04
	.zero		1


	//   ....[47]....
        /*03ec*/ 	.word	0x00000950
        /*03f0*/ 	.word	0x000000ff
        /*03f4*/ 	.word	0x00000258
        /*03f8*/ 	.short	0x0100
        /*03fa*/ 	.byte	0x04
	.zero		1


	//   ....[48]....
        /*03fc*/ 	.word	0x00000960
        /*0400*/ 	.word	0x000000ff
        /*0404*/ 	.word	0x000000c0
        /*0408*/ 	.short	0x0100
        /*040a*/ 	.byte	0x04
	.zero		1


	//   ....[49]....
        /*040c*/ 	.word	0x00000970
        /*0410*/ 	.word	0x000000ff
        /*0414*/ 	.word	0x00000260
        /*0418*/ 	.short	0x0100
        /*041a*/ 	.byte	0x04
	.zero		1


	//   ....[50]....
        /*041c*/ 	.word	0x00000980
        /*0420*/ 	.word	0x000000ff
        /*0424*/ 	.word	0x000000c8
        /*0428*/ 	.short	0x0100
        /*042a*/ 	.byte	0x04
	.zero		1


	//   ....[51]....
        /*042c*/ 	.word	0x00000990
        /*0430*/ 	.word	0x000000ff
        /*0434*/ 	.word	0x00000268
        /*0438*/ 	.short	0x0100
        /*043a*/ 	.byte	0x04
	.zero		1


	//   ....[52]....
        /*043c*/ 	.word	0x000009a0
        /*0440*/ 	.word	0x000000ff
        /*0444*/ 	.word	0x000000d0
        /*0448*/ 	.short	0x0100
        /*044a*/ 	.byte	0x04
	.zero		1


	//   ....[53]....
        /*044c*/ 	.word	0x000009b0
        /*0450*/ 	.word	0x000000ff
        /*0454*/ 	.word	0x00000270
        /*0458*/ 	.short	0x0100
        /*045a*/ 	.byte	0x04
	.zero		1


	//   ....[54]....
        /*045c*/ 	.word	0x000009c0
        /*0460*/ 	.word	0x000000ff
        /*0464*/ 	.word	0x000000d8
        /*0468*/ 	.short	0x0100
        /*046a*/ 	.byte	0x04
	.zero		1


	//   ....[55]....
        /*046c*/ 	.word	0x000009d0
        /*0470*/ 	.word	0x000000ff
        /*0474*/ 	.word	0x00000278
        /*0478*/ 	.short	0x0100
        /*047a*/ 	.byte	0x04
	.zero		1


	//   ....[56]....
        /*047c*/ 	.word	0x000009e0
        /*0480*/ 	.word	0x000000ff
        /*0484*/ 	.word	0x000000e0
        /*0488*/ 	.short	0x0100
        /*048a*/ 	.byte	0x04
	.zero		1


	//   ....[57]....
        /*048c*/ 	.word	0x000009f0
        /*0490*/ 	.word	0x000000ff
        /*0494*/ 	.word	0x00000280
        /*0498*/ 	.short	0x0100
        /*049a*/ 	.byte	0x04
	.zero		1


	//   ....[58]....
        /*049c*/ 	.word	0x00000a00
        /*04a0*/ 	.word	0x000000ff
        /*04a4*/ 	.word	0x000000e8
        /*04a8*/ 	.short	0x0100
        /*04aa*/ 	.byte	0x04
	.zero		1


	//   ....[59]....
        /*04ac*/ 	.word	0x00000a10
        /*04b0*/ 	.word	0x000000ff
        /*04b4*/ 	.word	0x00000288
        /*04b8*/ 	.short	0x0100
        /*04ba*/ 	.byte	0x04
	.zero		1


	//   ....[60]....
        /*04bc*/ 	.word	0x00000a20
        /*04c0*/ 	.word	0x000000ff
        /*04c4*/ 	.word	0x000000f0
        /*04c8*/ 	.short	0x0100
        /*04ca*/ 	.byte	0x04
	.zero		1


	//   ....[61]....
        /*04cc*/ 	.word	0x00000a30
        /*04d0*/ 	.word	0x000000ff
        /*04d4*/ 	.word	0x00000290
        /*04d8*/ 	.short	0x0100
        /*04da*/ 	.byte	0x04
	.zero		1


	//   ....[62]....
        /*04dc*/ 	.word	0x00000a40
        /*04e0*/ 	.word	0x000000ff
        /*04e4*/ 	.word	0x000000f8
        /*04e8*/ 	.short	0x0100
        /*04ea*/ 	.byte	0x04
	.zero		1


	//   ....[63]....
        /*04ec*/ 	.word	0x00000a50
        /*04f0*/ 	.word	0x000000ff
        /*04f4*/ 	.word	0x00000298
        /*04f8*/ 	.short	0x0100
        /*04fa*/ 	.byte	0x04
	.zero		1


	//   ....[64]....
        /*04fc*/ 	.word	0x00000a60
        /*0500*/ 	.word	0x000000ff
        /*0504*/ 	.word	0x00000100
        /*0508*/ 	.short	0x0100
        /*050a*/ 	.byte	0x04
	.zero		1


	//   ....[65]....
        /*050c*/ 	.word	0x00000a70
        /*0510*/ 	.word	0x000000ff
        /*0514*/ 	.word	0x000002a0
        /*0518*/ 	.short	0x0100
        /*051a*/ 	.byte	0x04
	.zero		1


	//   ....[66]....
        /*051c*/ 	.word	0x00000a80
        /*0520*/ 	.word	0x000000ff
        /*0524*/ 	.word	0x00000108
        /*0528*/ 	.short	0x0100
        /*052a*/ 	.byte	0x04
	.zero		1


	//   ....[67]....
        /*052c*/ 	.word	0x00000a90
        /*0530*/ 	.word	0x000000ff
        /*0534*/ 	.word	0x000002a8
        /*0538*/ 	.short	0x0100
        /*053a*/ 	.byte	0x04
	.zero		1


	//   ....[68]....
        /*053c*/ 	.word	0x00000aa0
        /*0540*/ 	.word	0x000000ff
        /*0544*/ 	.word	0x00000110
        /*0548*/ 	.short	0x0100
        /*054a*/ 	.byte	0x04
	.zero		1


	//   ....[69]....
        /*054c*/ 	.word	0x00000ab0
        /*0550*/ 	.word	0x000000ff
        /*0554*/ 	.word	0x000002b0
        /*0558*/ 	.short	0x0100
        /*055a*/ 	.byte	0x04
	.zero		1


	//   ....[70]....
        /*055c*/ 	.word	0x00000ac0
        /*0560*/ 	.word	0x000000ff
        /*0564*/ 	.word	0x00000118
        /*0568*/ 	.short	0x0100
        /*056a*/ 	.byte	0x04
	.zero		1


	//   ....[71]....
        /*056c*/ 	.word	0x00000ad0
        /*0570*/ 	.word	0x000000ff
        /*0574*/ 	.word	0x000002b8
        /*0578*/ 	.short	0x0100
        /*057a*/ 	.byte	0x04
	.zero		1


	//   ....[72]....
        /*057c*/ 	.word	0x00000ae0
        /*0580*/ 	.word	0x000000ff
        /*0584*/ 	.word	0x00000120
        /*0588*/ 	.short	0x0100
        /*058a*/ 	.byte	0x04
	.zero		1


	//   ....[73]....
        /*058c*/ 	.word	0x00000af0
        /*0590*/ 	.word	0x000000ff
        /*0594*/ 	.word	0x000002c0
        /*0598*/ 	.short	0x0100
        /*059a*/ 	.byte	0x04
	.zero		1


	//   ....[74]....
        /*059c*/ 	.word	0x00000b00
        /*05a0*/ 	.word	0x000000ff
        /*05a4*/ 	.word	0x00000128
        /*05a8*/ 	.short	0x0100
        /*05aa*/ 	.byte	0x04
	.zero		1


	//   ....[75]....
        /*05ac*/ 	.word	0x00000b10
        /*05b0*/ 	.word	0x000000ff
        /*05b4*/ 	.word	0x000002c8
        /*05b8*/ 	.short	0x0100
        /*05ba*/ 	.byte	0x04
	.zero		1


	//   ....[76]....
        /*05bc*/ 	.word	0x00000b20
        /*05c0*/ 	.word	0x000000ff
        /*05c4*/ 	.word	0x00000130
        /*05c8*/ 	.short	0x0100
        /*05ca*/ 	.byte	0x04
	.zero		1


	//   ....[77]....
        /*05cc*/ 	.word	0x00000b30
        /*05d0*/ 	.word	0x000000ff
        /*05d4*/ 	.word	0x000002d0
        /*05d8*/ 	.short	0x0100
        /*05da*/ 	.byte	0x04
	.zero		1


	//   ....[78]....
        /*05dc*/ 	.word	0x00000b40
        /*05e0*/ 	.word	0x000000ff
        /*05e4*/ 	.word	0x00000138
        /*05e8*/ 	.short	0x0100
        /*05ea*/ 	.byte	0x04
	.zero		1


	//   ....[79]....
        /*05ec*/ 	.word	0x00000b50
        /*05f0*/ 	.word	0x000000ff
        /*05f4*/ 	.word	0x000002d8
        /*05f8*/ 	.short	0x0100
        /*05fa*/ 	.byte	0x04
	.zero		1


	//   ....[80]....
        /*05fc*/ 	.word	0x00000b60
        /*0600*/ 	.word	0x000000ff
        /*0604*/ 	.word	0x00000140
        /*0608*/ 	.short	0x0100
        /*060a*/ 	.byte	0x04
	.zero		1


	//   ....[81]....
        /*060c*/ 	.word	0x00000b70
        /*0610*/ 	.word	0x000000ff
        /*0614*/ 	.word	0x000002e0
        /*0618*/ 	.short	0x0100
        /*061a*/ 	.byte	0x04
	.zero		1


	//   ....[82]....
        /*061c*/ 	.word	0x00000b80
        /*0620*/ 	.word	0x000000ff
        /*0624*/ 	.word	0x00000148
        /*0628*/ 	.short	0x0100
        /*062a*/ 	.byte	0x04
	.zero		1


	//   ....[83]....
        /*062c*/ 	.word	0x00000b90
        /*0630*/ 	.word	0x000000ff
        /*0634*/ 	.word	0x000002e8
        /*0638*/ 	.short	0x0100
        /*063a*/ 	.byte	0x04
	.zero		1


	//   ....[84]....
        /*063c*/ 	.word	0x00000ba0
        /*0640*/ 	.word	0x000000ff
        /*0644*/ 	.word	0x00000150
        /*0648*/ 	.short	0x0100
        /*064a*/ 	.byte	0x04
	.zero		1


	//   ....[85]....
        /*064c*/ 	.word	0x00000bb0
        /*0650*/ 	.word	0x000000ff
        /*0654*/ 	.word	0x000002f0
        /*0658*/ 	.short	0x0100
        /*065a*/ 	.byte	0x04
	.zero		1


	//   ....[86]....
        /*065c*/ 	.word	0x00000bc0
        /*0660*/ 	.word	0x000000ff
        /*0664*/ 	.word	0x00000158
        /*0668*/ 	.short	0x0100
        /*066a*/ 	.byte	0x04
	.zero		1


	//   ....[87]....
        /*066c*/ 	.word	0x00000bd0
        /*0670*/ 	.word	0x000000ff
        /*0674*/ 	.word	0x000002f8
        /*0678*/ 	.short	0x0100
        /*067a*/ 	.byte	0x04
	.zero		1


	//   ....[88]....
        /*067c*/ 	.word	0x00000be0
        /*0680*/ 	.word	0x000000ff
        /*0684*/ 	.word	0x00000160
        /*0688*/ 	.short	0x0100
        /*068a*/ 	.byte	0x04
	.zero		1


	//   ....[89]....
        /*068c*/ 	.word	0x00000bf0
        /*0690*/ 	.word	0x000000ff
        /*0694*/ 	.word	0x00000300
        /*0698*/ 	.short	0x0100
        /*069a*/ 	.byte	0x04
	.zero		1


	//   ....[90]....
        /*069c*/ 	.word	0x00000c00
        /*06a0*/ 	.word	0x000000ff
        /*06a4*/ 	.word	0x00000168
        /*06a8*/ 	.short	0x0100
        /*06aa*/ 	.byte	0x04
	.zero		1


	//   ....[91]....
        /*06ac*/ 	.word	0x00000c10
        /*06b0*/ 	.word	0x000000ff
        /*06b4*/ 	.word	0x00000308
        /*06b8*/ 	.short	0x0100
        /*06ba*/ 	.byte	0x04
	.zero		1


	//   ....[92]....
        /*06bc*/ 	.word	0x00000c20
        /*06c0*/ 	.word	0x000000ff
        /*06c4*/ 	.word	0x00000170
        /*06c8*/ 	.short	0x0100
        /*06ca*/ 	.byte	0x04
	.zero		1


	//   ....[93]....
        /*06cc*/ 	.word	0x00000c30
        /*06d0*/ 	.word	0x000000ff
        /*06d4*/ 	.word	0x00000310
        /*06d8*/ 	.short	0x0100
        /*06da*/ 	.byte	0x04
	.zero		1


	//   ....[94]....
        /*06dc*/ 	.word	0x00000c40
        /*06e0*/ 	.word	0x000000ff
        /*06e4*/ 	.word	0x00000178
        /*06e8*/ 	.short	0x0100
        /*06ea*/ 	.byte	0x04
	.zero		1


	//   ....[95]....
        /*06ec*/ 	.word	0x00000c50
        /*06f0*/ 	.word	0x000000ff
        /*06f4*/ 	.word	0x00000318
        /*06f8*/ 	.short	0x0100
        /*06fa*/ 	.byte	0x04
	.zero		1


	//   ....[96]....
        /*06fc*/ 	.word	0x00000c60
        /*0700*/ 	.word	0x000000ff
        /*0704*/ 	.word	0x00000180
        /*0708*/ 	.short	0x0100
        /*070a*/ 	.byte	0x04
	.zero		1


	//   ....[97]....
        /*070c*/ 	.word	0x00000c70
        /*0710*/ 	.word	0x000000ff
        /*0714*/ 	.word	0x00000320
        /*0718*/ 	.short	0x0100
        /*071a*/ 	.byte	0x04
	.zero		1


	//   ....[98]....
        /*071c*/ 	.word	0x00000c80
        /*0720*/ 	.word	0x000000ff
        /*0724*/ 	.word	0x00000188
        /*0728*/ 	.short	0x0100
        /*072a*/ 	.byte	0x04
	.zero		1


	//   ....[99]....
        /*072c*/ 	.word	0x00000c90
        /*0730*/ 	.word	0x000000ff
        /*0734*/ 	.word	0x00000328
        /*0738*/ 	.short	0x0100
        /*073a*/ 	.byte	0x04
	.zero		1


	//   ....[100]....
        /*073c*/ 	.word	0x00000ca0
        /*0740*/ 	.word	0x000000ff
        /*0744*/ 	.word	0x00000190
        /*0748*/ 	.short	0x0100
        /*074a*/ 	.byte	0x04
	.zero		1


	//   ....[101]....
        /*074c*/ 	.word	0x00000cb0
        /*0750*/ 	.word	0x000000ff
        /*0754*/ 	.word	0x00000330
        /*0758*/ 	.short	0x0100
        /*075a*/ 	.byte	0x04
	.zero		1


	//   ....[102]....
        /*075c*/ 	.word	0x00000cc0
        /*0760*/ 	.word	0x000000ff
        /*0764*/ 	.word	0x00000198
        /*0768*/ 	.short	0x0100
        /*076a*/ 	.byte	0x04
	.zero		1


	//   ....[103]....
        /*076c*/ 	.word	0x00000cd0
        /*0770*/ 	.word	0x000000ff
        /*0774*/ 	.word	0x00000338
        /*0778*/ 	.short	0x0100
        /*077a*/ 	.byte	0x04
	.zero		1


	//   ....[104]....
        /*077c*/ 	.word	0x00000e00
        /*0780*/ 	.word	0x000000ff
        /*0784*/ 	.word	0x00000340
        /*0788*/ 	.short	0x0100
        /*078a*/ 	.byte	0x04
	.zero		1


	//   ....[105]....
        /*078c*/ 	.word	0x00000e10
        /*0790*/ 	.word	0x000000ff
        /*0794*/ 	.word	0x00000350
        /*0798*/ 	.short	0x0100
        /*079a*/ 	.byte	0x04
	.zero		1


	//   ....[106]....
        /*079c*/ 	.word	0x00000e20
        /*07a0*/ 	.word	0x000000ff
        /*07a4*/ 	.word	0x00000348
        /*07a8*/ 	.short	0x0100
        /*07aa*/ 	.byte	0x04
	.zero		1


	//   ....[107]....
        /*07ac*/ 	.word	0x00000e30
        /*07b0*/ 	.word	0x000000ff
        /*07b4*/ 	.word	0x00000358
        /*07b8*/ 	.short	0x0100
        /*07ba*/ 	.byte	0x04
	.zero		1


	//   ....[108]....
        /*07bc*/ 	.word	0x00000f10
        /*07c0*/ 	.word	0x000000ff
        /*07c4*/ 	.word	0x00000360
        /*07c8*/ 	.short	0x0100
        /*07ca*/ 	.byte	0x04
	.zero		1


	//   ....[109]....
        /*07cc*/ 	.word	0x00000f20
        /*07d0*/ 	.word	0x000000ff
        /*07d4*/ 	.word	0x00000368
        /*07d8*/ 	.short	0x0100
        /*07da*/ 	.byte	0x04
	.zero		1


	//   ....[110]....
        /*07dc*/ 	.word	0x00001050
        /*07e0*/ 	.word	0x000000ff
        /*07e4*/ 	.word	0x00000370
        /*07e8*/ 	.short	0x0100
        /*07ea*/ 	.byte	0x06
	.zero		1


	//   ....[111]....
        /*07ec*/ 	.word	0x00001060
        /*07f0*/ 	.word	0x000000ff
        /*07f4*/ 	.word	0x00000378
        /*07f8*/ 	.short	0x0100
        /*07fa*/ 	.byte	0x06
	.zero		1


	//   ....[112]....
        /*07fc*/ 	.word	0x00001190
        /*0800*/ 	.word	0x000000ff
        /*0804*/ 	.word	0x00000380
        /*0808*/ 	.short	0x0100
        /*080a*/ 	.byte	0x04
	.zero		1


	//   ....[113]....
        /*080c*/ 	.word	0x000011a0
        /*0810*/ 	.word	0x000000ff
        /*0814*/ 	.word	0x00000390
        /*0818*/ 	.short	0x0100
        /*081a*/ 	.byte	0x04
	.zero		1


	//   ....[114]....
        /*081c*/ 	.word	0x000011b0
        /*0820*/ 	.word	0x000000ff
        /*0824*/ 	.word	0x00000388
        /*0828*/ 	.short	0x0100
        /*082a*/ 	.byte	0x04
	.zero		1


	//   ....[115]....
        /*082c*/ 	.word	0x000011c0
        /*0830*/ 	.word	0x000000ff
        /*0834*/ 	.word	0x00000398
        /*0838*/ 	.short	0x0100
        /*083a*/ 	.byte	0x04
	.zero		1


	//   ....[116]....
        /*083c*/ 	.word	0x000012c0
        /*0840*/ 	.word	0x000000ff
        /*0844*/ 	.word	0x000003a0
        /*0848*/ 	.short	0x0100
        /*084a*/ 	.byte	0x06
	.zero		1


	//   ....[117]....
        /*084c*/ 	.word	0x00001de0
        /*0850*/ 	.word	0x000000ff
        /*0854*/ 	.word	0x000001a0
        /*0858*/ 	.short	0x010a
        /*085a*/ 	.byte	0x04
	.zero		1


	//   ....[118]....
        /*085c*/ 	.word	0x00002050
        /*0860*/ 	.word	0x000000ff
        /*0864*/ 	.word	0x000001a0
        /*0868*/ 	.short	0x010a
        /*086a*/ 	.byte	0x09
	.zero		1


	//   ....[119]....
        /*086c*/ 	.word	0x00002200
        /*0870*/ 	.word	0x000000ff
        /*0874*/ 	.word	0x000001a0
        /*0878*/ 	.short	0x010a
        /*087a*/ 	.byte	0x07
	.zero		1


	//   ....[120]....
        /*087c*/ 	.word	0x000023c0
        /*0880*/ 	.word	0x000000ff
        /*0884*/ 	.word	0x00000368
        /*0888*/ 	.short	0x0101
        /*088a*/ 	.byte	0x1f
	.zero		1


	//   ....[121]....
        /*088c*/ 	.word	0x000023f0
        /*0890*/ 	.word	0x000000ff
        /*0894*/ 	.word	0x000001a0
        /*0898*/ 	.short	0x010a
        /*089a*/ 	.byte	0x04
	.zero		1


	//   ....[122]....
        /*089c*/ 	.word	0x00002610
        /*08a0*/ 	.word	0x000000ff
        /*08a4*/ 	.word	0x000001a0
        /*08a8*/ 	.short	0x010a
        /*08aa*/ 	.byte	0x09
	.zero		1


	//   ....[123]....
        /*08ac*/ 	.word	0x000027c0
        /*08b0*/ 	.word	0x000000ff
        /*08b4*/ 	.word	0x000001a0
        /*08b8*/ 	.short	0x010a
        /*08ba*/ 	.byte	0x07
	.zero		1


	//   ....[124]....
        /*08bc*/ 	.word	0x00002990
        /*08c0*/ 	.word	0x000000ff
        /*08c4*/ 	.word	0x00000370
        /*08c8*/ 	.short	0x010a
        /*08ca*/ 	.byte	0x1f
	.zero		1


	//   ....[125]....
        /*08cc*/ 	.word	0x00002a50
        /*08d0*/ 	.word	0x000000ff
        /*08d4*/ 	.word	0x00000000
        /*08d8*/ 	.short	0x0101
        /*08da*/ 	.byte	0x04
	.zero		1


	//   ....[126]....
        /*08dc*/ 	.word	0x00003050
        /*08e0*/ 	.word	0x000000ff
        /*08e4*/ 	.word	0x00000000
        /*08e8*/ 	.short	0x010a
        /*08ea*/ 	.byte	0x04
	.zero		1


	//   ....[127]....
        /*08ec*/ 	.word	0x000030f0
        /*08f0*/ 	.word	0x000000ff
        /*08f4*/ 	.word	0x00000000
        /*08f8*/ 	.short	0x010a
        /*08fa*/ 	.byte	0x05
	.zero		1


	//   ....[128]....
        /*08fc*/ 	.word	0x00003190
        /*0900*/ 	.word	0x000000ff
        /*0904*/ 	.word	0x00000000
        /*0908*/ 	.short	0x010a
        /*090a*/ 	.byte	0x05
	.zero		1


	//   ....[129]....
        /*090c*/ 	.word	0x00003230
        /*0910*/ 	.word	0x000000ff
        /*0914*/ 	.word	0x00000000
        /*0918*/ 	.short	0x010a
        /*091a*/ 	.byte	0x05
	.zero		1


	//   ....[130]....
        /*091c*/ 	.word	0x000032d0
        /*0920*/ 	.word	0x000000ff
        /*0924*/ 	.word	0x00000000
        /*0928*/ 	.short	0x010a
        /*092a*/ 	.byte	0x05
	.zero		1


	//   ....[131]....
        /*092c*/ 	.word	0x00003370
        /*0930*/ 	.word	0x000000ff
        /*0934*/ 	.word	0x00000000
        /*0938*/ 	.short	0x010a
        /*093a*/ 	.byte	0x05
	.zero		1


	//   ....[132]....
        /*093c*/ 	.word	0x00003410
        /*0940*/ 	.word	0x000000ff
        /*0944*/ 	.word	0x00000000
        /*0948*/ 	.short	0x010a
        /*094a*/ 	.byte	0x05
	.zero		1


	//   ....[133]....
        /*094c*/ 	.word	0x000034b0
        /*0950*/ 	.word	0x000000ff
        /*0954*/ 	.word	0x00000000
        /*0958*/ 	.short	0x010a
        /*095a*/ 	.byte	0x05
	.zero		1


	//   ....[134]....
        /*095c*/ 	.word	0x00003550
        /*0960*/ 	.word	0x000000ff
        /*0964*/ 	.word	0x00000000
        /*0968*/ 	.short	0x010a
        /*096a*/ 	.byte	0x05
	.zero		1


	//   ....[135]....
        /*096c*/ 	.word	0x000035f0
        /*0970*/ 	.word	0x000000ff
        /*0974*/ 	.word	0x00000000
        /*0978*/ 	.short	0x010a
        /*097a*/ 	.byte	0x05
	.zero		1


	//   ....[136]....
        /*097c*/ 	.word	0x00003690
        /*0980*/ 	.word	0x000000ff
        /*0984*/ 	.word	0x00000000
        /*0988*/ 	.short	0x010a
        /*098a*/ 	.byte	0x05
	.zero		1


	//   ....[137]....
        /*098c*/ 	.word	0x00003730
        /*0990*/ 	.word	0x000000ff
        /*0994*/ 	.word	0x00000000
        /*0998*/ 	.short	0x010a
        /*099a*/ 	.byte	0x05
	.zero		1


	//   ....[138]....
        /*099c*/ 	.word	0x000037d0
        /*09a0*/ 	.word	0x000000ff
        /*09a4*/ 	.word	0x00000000
        /*09a8*/ 	.short	0x010a
        /*09aa*/ 	.byte	0x05
	.zero		1


	//   ....[139]....
        /*09ac*/ 	.word	0x00003870
        /*09b0*/ 	.word	0x000000ff
        /*09b4*/ 	.word	0x00000000
        /*09b8*/ 	.short	0x010a
        /*09ba*/ 	.byte	0x05
	.zero		1


	//   ....[140]....
        /*09bc*/ 	.word	0x00003910
        /*09c0*/ 	.word	0x000000ff
        /*09c4*/ 	.word	0x00000000
        /*09c8*/ 	.short	0x010a
        /*09ca*/ 	.byte	0x05
	.zero		1


	//   ....[141]....
        /*09cc*/ 	.word	0x000039b0
        /*09d0*/ 	.word	0x000000ff
        /*09d4*/ 	.word	0x00000000
        /*09d8*/ 	.short	0x010a
        /*09da*/ 	.byte	0x05
	.zero		1


	//   ....[142]....
        /*09dc*/ 	.word	0x00003a50
        /*09e0*/ 	.word	0x000000ff
        /*09e4*/ 	.word	0x00000000
        /*09e8*/ 	.short	0x010a
        /*09ea*/ 	.byte	0x05
	.zero		1


	//   ....[143]....
        /*09ec*/ 	.word	0x00003af0
        /*09f0*/ 	.word	0x000000ff
        /*09f4*/ 	.word	0x00000000
        /*09f8*/ 	.short	0x010a
        /*09fa*/ 	.byte	0x05
	.zero		1


	//   ....[144]....
        /*09fc*/ 	.word	0x00003b90
        /*0a00*/ 	.word	0x000000ff
        /*0a04*/ 	.word	0x00000000
        /*0a08*/ 	.short	0x010a
        /*0a0a*/ 	.byte	0x05
	.zero		1


	//   ....[145]....
        /*0a0c*/ 	.word	0x00003c30
        /*0a10*/ 	.word	0x000000ff
        /*0a14*/ 	.word	0x00000000
        /*0a18*/ 	.short	0x010a
        /*0a1a*/ 	.byte	0x05
	.zero		1


	//   ....[146]....
        /*0a1c*/ 	.word	0x00003cd0
        /*0a20*/ 	.word	0x000000ff
        /*0a24*/ 	.word	0x00000000
        /*0a28*/ 	.short	0x010a
        /*0a2a*/ 	.byte	0x05
	.zero		1


	//   ....[147]....
        /*0a2c*/ 	.word	0x00003d70
        /*0a30*/ 	.word	0x000000ff
        /*0a34*/ 	.word	0x00000000
        /*0a38*/ 	.short	0x010a
        /*0a3a*/ 	.byte	0x05
	.zero		1


	//   ....[148]....
        /*0a3c*/ 	.word	0x00003e10
        /*0a40*/ 	.word	0x000000ff
        /*0a44*/ 	.word	0x00000000
        /*0a48*/ 	.short	0x010a
        /*0a4a*/ 	.byte	0x05
	.zero		1


	//   ....[149]....
        /*0a4c*/ 	.word	0x00003eb0
        /*0a50*/ 	.word	0x000000ff
        /*0a54*/ 	.word	0x00000000
        /*0a58*/ 	.short	0x010a
        /*0a5a*/ 	.byte	0x05
	.zero		1


	//   ....[150]....
        /*0a5c*/ 	.word	0x00003f50
        /*0a60*/ 	.word	0x000000ff
        /*0a64*/ 	.word	0x00000000
        /*0a68*/ 	.short	0x010a
        /*0a6a*/ 	.byte	0x05
	.zero		1


	//   ....[151]....
        /*0a6c*/ 	.word	0x00003ff0
        /*0a70*/ 	.word	0x000000ff
        /*0a74*/ 	.word	0x00000000
        /*0a78*/ 	.short	0x010a
        /*0a7a*/ 	.byte	0x05
	.zero		1


	//   ....[152]....
        /*0a7c*/ 	.word	0x00004090
        /*0a80*/ 	.word	0x000000ff
        /*0a84*/ 	.word	0x00000000
        /*0a88*/ 	.short	0x010a
        /*0a8a*/ 	.byte	0x05
	.zero		1


	//   ....[153]....
        /*0a8c*/ 	.word	0x00004130
        /*0a90*/ 	.word	0x000000ff
        /*0a94*/ 	.word	0x00000000
        /*0a98*/ 	.short	0x010a
        /*0a9a*/ 	.byte	0x05
	.zero		1


	//   ....[154]....
        /*0a9c*/ 	.word	0x000041d0
        /*0aa0*/ 	.word	0x000000ff
        /*0aa4*/ 	.word	0x00000000
        /*0aa8*/ 	.short	0x010a
        /*0aaa*/ 	.byte	0x05
	.zero		1


	//   ....[155]....
        /*0aac*/ 	.word	0x00004270
        /*0ab0*/ 	.word	0x000000ff
        /*0ab4*/ 	.word	0x00000000
        /*0ab8*/ 	.short	0x010a
        /*0aba*/ 	.byte	0x05
	.zero		1


	//   ....[156]....
        /*0abc*/ 	.word	0x00004310
        /*0ac0*/ 	.word	0x000000ff
        /*0ac4*/ 	.word	0x00000000
        /*0ac8*/ 	.short	0x010a
        /*0aca*/ 	.byte	0x05
	.zero		1


	//   ....[157]....
        /*0acc*/ 	.word	0x000043b0
        /*0ad0*/ 	.word	0x000000ff
        /*0ad4*/ 	.word	0x00000000
        /*0ad8*/ 	.short	0x010a
        /*0ada*/ 	.byte	0x05
	.zero		1


	//   ....[158]....
        /*0adc*/ 	.word	0x00004450
        /*0ae0*/ 	.word	0x000000ff
        /*0ae4*/ 	.word	0x00000000
        /*0ae8*/ 	.short	0x010a
        /*0aea*/ 	.byte	0x05
	.zero		1


	//   ....[159]....
        /*0aec*/ 	.word	0x000044f0
        /*0af0*/ 	.word	0x000000ff
        /*0af4*/ 	.word	0x00000000
        /*0af8*/ 	.short	0x010a
        /*0afa*/ 	.byte	0x05
	.zero		1


	//   ....[160]....
        /*0afc*/ 	.word	0x00004590
        /*0b00*/ 	.word	0x000000ff
        /*0b04*/ 	.word	0x00000000
        /*0b08*/ 	.short	0x010a
        /*0b0a*/ 	.byte	0x05
	.zero		1


	//   ....[161]....
        /*0b0c*/ 	.word	0x00004630
        /*0b10*/ 	.word	0x000000ff
        /*0b14*/ 	.word	0x00000000
        /*0b18*/ 	.short	0x010a
        /*0b1a*/ 	.byte	0x05
	.zero		1


	//   ....[162]....
        /*0b1c*/ 	.word	0x000046d0
        /*0b20*/ 	.word	0x000000ff
        /*0b24*/ 	.word	0x00000000
        /*0b28*/ 	.short	0x010a
        /*0b2a*/ 	.byte	0x05
	.zero		1


	//   ....[163]....
        /*0b2c*/ 	.word	0x00004770
        /*0b30*/ 	.word	0x000000ff
        /*0b34*/ 	.word	0x00000000
        /*0b38*/ 	.short	0x010a
        /*0b3a*/ 	.byte	0x05
	.zero		1


	//   ....[164]....
        /*0b3c*/ 	.word	0x00004810
        /*0b40*/ 	.word	0x000000ff
        /*0b44*/ 	.word	0x00000000
        /*0b48*/ 	.short	0x010a
        /*0b4a*/ 	.byte	0x05
	.zero		1


	//   ....[165]....
        /*0b4c*/ 	.word	0x000048b0
        /*0b50*/ 	.word	0x000000ff
        /*0b54*/ 	.word	0x00000000
        /*0b58*/ 	.short	0x010a
        /*0b5a*/ 	.byte	0x05
	.zero		1


	//   ....[166]....
        /*0b5c*/ 	.word	0x00004950
        /*0b60*/ 	.word	0x000000ff
        /*0b64*/ 	.word	0x00000000
        /*0b68*/ 	.short	0x010a
        /*0b6a*/ 	.byte	0x05
	.zero		1


	//   ....[167]....
        /*0b6c*/ 	.word	0x000049f0
        /*0b70*/ 	.word	0x000000ff
        /*0b74*/ 	.word	0x00000000
        /*0b78*/ 	.short	0x010a
        /*0b7a*/ 	.byte	0x05
	.zero		1


	//   ....[168]....
        /*0b7c*/ 	.word	0x00004a90
        /*0b80*/ 	.word	0x000000ff
        /*0b84*/ 	.word	0x00000000
        /*0b88*/ 	.short	0x010a
        /*0b8a*/ 	.byte	0x05
	.zero		1


	//   ....[169]....
        /*0b8c*/ 	.word	0x00004b30
        /*0b90*/ 	.word	0x000000ff
        /*0b94*/ 	.word	0x00000000
        /*0b98*/ 	.short	0x010a
        /*0b9a*/ 	.byte	0x05
	.zero		1


	//   ....[170]....
        /*0b9c*/ 	.word	0x00004bd0
        /*0ba0*/ 	.word	0x000000ff
        /*0ba4*/ 	.word	0x00000000
        /*0ba8*/ 	.short	0x010a
        /*0baa*/ 	.byte	0x05
	.zero		1


	//   ....[171]....
        /*0bac*/ 	.word	0x00004c70
        /*0bb0*/ 	.word	0x000000ff
        /*0bb4*/ 	.word	0x00000000
        /*0bb8*/ 	.short	0x010a
        /*0bba*/ 	.byte	0x05
	.zero		1


	//   ....[172]....
        /*0bbc*/ 	.word	0x00004d10
        /*0bc0*/ 	.word	0x000000ff
        /*0bc4*/ 	.word	0x00000000
        /*0bc8*/ 	.short	0x010a
        /*0bca*/ 	.byte	0x05
	.zero		1


	//   ....[173]....
        /*0bcc*/ 	.word	0x00004db0
        /*0bd0*/ 	.word	0x000000ff
        /*0bd4*/ 	.word	0x00000000
        /*0bd8*/ 	.short	0x010a
        /*0bda*/ 	.byte	0x05
	.zero		1


	//   ....[174]....
        /*0bdc*/ 	.word	0x00004e50
        /*0be0*/ 	.word	0x000000ff
        /*0be4*/ 	.word	0x00000000
        /*0be8*/ 	.short	0x010a
        /*0bea*/ 	.byte	0x05
	.zero		1


	//   ....[175]....
        /*0bec*/ 	.word	0x00004ef0
        /*0bf0*/ 	.word	0x000000ff
        /*0bf4*/ 	.word	0x00000000
        /*0bf8*/ 	.short	0x010a
        /*0bfa*/ 	.byte	0x05
	.zero		1


	//   ....[176]....
        /*0bfc*/ 	.word	0x00004f90
        /*0c00*/ 	.word	0x000000ff
        /*0c04*/ 	.word	0x00000000
        /*0c08*/ 	.short	0x010a
        /*0c0a*/ 	.byte	0x05
	.zero		1


	//   ....[177]....
        /*0c0c*/ 	.word	0x00005040
        /*0c10*/ 	.word	0x00000000
        /*0c14*/ 	.word	0x00000000
        /*0c18*/ 	.short	0x010a
        /*0c1a*/ 	.byte	0xff
	.zero		1


	//   ....[178]....
        /*0c1c*/ 	.word	0x00005170
        /*0c20*/ 	.word	0x000000ff
        /*0c24*/ 	.word	0x00000378
        /*0c28*/ 	.short	0x010a
        /*0c2a*/ 	.byte	0x04
	.zero		1


	//   ....[179]....
        /*0c2c*/ 	.word	0x00005210
        /*0c30*/ 	.word	0x000000ff
        /*0c34*/ 	.word	0x00000370
        /*0c38*/ 	.short	0x010a
        /*0c3a*/ 	.byte	0x04
	.zero		1


	//   ....[180]....
        /*0c3c*/ 	.word	0x000052b0
        /*0c40*/ 	.word	0x000000ff
        /*0c44*/ 	.word	0x00000000
        /*0c48*/ 	.short	0x0101
        /*0c4a*/ 	.byte	0x05
	.zero		1


	//   ....[181]....
        /*0c4c*/ 	.word	0x000052f0
        /*0c50*/ 	.word	0x000000ff
        /*0c54*/ 	.word	0x00000378
        /*0c58*/ 	.short	0x0106
        /*0c5a*/ 	.byte	0x04
	.zero		1


	//   ....[182]....
        /*0c5c*/ 	.word	0x00005330
        /*0c60*/ 	.word	0x00000000
        /*0c64*/ 	.word	0x00000378
        /*0c68*/ 	.short	0x010a
        /*0c6a*/ 	.byte	0xff
	.zero		1


	//   ....[183]....
        /*0c6c*/ 	.word	0x00005570
        /*0c70*/ 	.word	0x000000ff
        /*0c74*/ 	.word	0x00000008
        /*0c78*/ 	.short	0x010a
        /*0c7a*/ 	.byte	0x05
	.zero		1


	//   ....[184]....
        /*0c7c*/ 	.word	0x00005590
        /*0c80*/ 	.word	0x000000ff
        /*0c84*/ 	.word	0x00000008
        /*0c88*/ 	.short	0x010a
        /*0c8a*/ 	.byte	0x05
	.zero		1


	//   ....[185]....
        /*0c8c*/ 	.word	0x00005720
        /*0c90*/ 	.word	0x000000ff
        /*0c94*/ 	.word	0x00000008
        /*0c98*/ 	.short	0x010a
        /*0c9a*/ 	.byte	0x05
	.zero		1


	//   ....[186]....
        /*0c9c*/ 	.word	0x00005740
        /*0ca0*/ 	.word	0x000000ff
        /*0ca4*/ 	.word	0x00000008
        /*0ca8*/ 	.short	0x010a
        /*0caa*/ 	.byte	0x05
	.zero		1


	//   ....[187]....
        /*0cac*/ 	.word	0x00005800
        /*0cb0*/ 	.word	0x000000ff
        /*0cb4*/ 	.word	0x00000000
        /*0cb8*/ 	.short	0x0101
        /*0cba*/ 	.byte	0x04
	.zero		1


	//   ....[188]....
        /*0cbc*/ 	.word	0x00005b30
        /*0cc0*/ 	.word	0x000000ff
        /*0cc4*/ 	.word	0x00000370
        /*0cc8*/ 	.short	0x010a
        /*0cca*/ 	.byte	0x0e
	.zero		1


	//   ....[189]....
        /*0ccc*/ 	.word	0x00005bd0
        /*0cd0*/ 	.word	0x000000ff
        /*0cd4*/ 	.word	0x00000000
        /*0cd8*/ 	.short	0x0101
        /*0cda*/ 	.byte	0x18
	.zero		1


	//   ....[190]....
        /*0cdc*/ 	.word	0x00005c10
        /*0ce0*/ 	.word	0x000000ff
        /*0ce4*/ 	.word	0x00000390
        /*0ce8*/ 	.short	0x010a
        /*0cea*/ 	.byte	0x13
	.zero		1


	//   ....[191]....
        /*0cec*/ 	.word	0x00005cb0
        /*0cf0*/ 	.word	0x000000ff
        /*0cf4*/ 	.word	0x00000000
        /*0cf8*/ 	.short	0x010a
        /*0cfa*/ 	.byte	0x04
	.zero		1


	//   ....[192]....
        /*0cfc*/ 	.word	0x00005d00
        /*0d00*/ 	.word	0x000000ff
        /*0d04*/ 	.word	0x00000000
        /*0d08*/ 	.short	0x010a
        /*0d0a*/ 	.byte	0x0b
	.zero		1


	//   ....[193]....
        /*0d0c*/ 	.word	0x00005e30
        /*0d10*/ 	.word	0x000000ff
        /*0d14*/ 	.word	0x00000000
        /*0d18*/ 	.short	0x010a
        /*0d1a*/ 	.byte	0x05
	.zero		1


	//   ....[194]....
        /*0d1c*/ 	.word	0x00006030
        /*0d20*/ 	.word	0x000000ff
        /*0d24*/ 	.word	0x00000000
        /*0d28*/ 	.short	0x010a
        /*0d2a*/ 	.byte	0x04
	.zero		1


	//   ....[195]....
        /*0d2c*/ 	.word	0x000060d0
        /*0d30*/ 	.word	0x00000000
        /*0d34*/ 	.word	0x00000000
        /*0d38*/ 	.short	0x010a
        /*0d3a*/ 	.byte	0xff
	.zero		1


	//   ....[196]....
        /*0d3c*/ 	.word	0x00006110
        /*0d40*/ 	.word	0x00000000
        /*0d44*/ 	.word	0x00000000
        /*0d48*/ 	.short	0x010a
        /*0d4a*/ 	.byte	0xff
	.zero		1


	//   ....[197]....
        /*0d4c*/ 	.word	0x00006180
        /*0d50*/ 	.word	0x000000ff
        /*0d54*/ 	.word	0x00000000
        /*0d58*/ 	.short	0x0101
        /*0d5a*/ 	.byte	0x04
	.zero		1


	//   ....[198]....
        /*0d5c*/ 	.word	0x000061c0
        /*0d60*/ 	.word	0x000000ff
        /*0d64*/ 	.word	0x000003a0
        /*0d68*/ 	.short	0x010a
        /*0d6a*/ 	.byte	0x0e
	.zero		1


	//   ....[199]....
        /*0d6c*/ 	.word	0x00006230
        /*0d70*/ 	.word	0x000000ff
        /*0d74*/ 	.word	0x00000000
        /*0d78*/ 	.short	0x0101
        /*0d7a*/ 	.byte	0x04
	.zero		1


	//   ....[200]....
        /*0d7c*/ 	.word	0x00006720
        /*0d80*/ 	.word	0x000000ff
        /*0d84*/ 	.word	0x00000370
        /*0d88*/ 	.short	0x010a
        /*0d8a*/ 	.byte	0x1f
	.zero		1


	//   ....[201]....
        /*0d8c*/ 	.word	0x000067c0
        /*0d90*/ 	.word	0x000000ff
        /*0d94*/ 	.word	0x00000000
        /*0d98*/ 	.short	0x0101
        /*0d9a*/ 	.byte	0x26
	.zero		1


	//   ....[202]....
        /*0d9c*/ 	.word	0x00006d10
        /*0da0*/ 	.word	0x000000ff
        /*0da4*/ 	.word	0x00000368
        /*0da8*/ 	.short	0x010a
        /*0daa*/ 	.byte	0x1f
	.zero		1


	//   ....[203]....
        /*0dac*/ 	.word	0x00006eb0
        /*0db0*/ 	.word	0x000000ff
        /*0db4*/ 	.word	0x00000350
        /*0db8*/ 	.short	0x010a
        /*0dba*/ 	.byte	0x1f
	.zero		1


	//   ....[204]....
        /*0dbc*/ 	.word	0x00007170
        /*0dc0*/ 	.word	0x000000ff
        /*0dc4*/ 	.word	0x00000340
        /*0dc8*/ 	.short	0x010b
        /*0dca*/ 	.byte	0x1f
	.zero		1


	//   ....[205]....
        /*0dcc*/ 	.word	0x00007180
        /*0dd0*/ 	.word	0x000000ff
        /*0dd4*/ 	.word	0x00000000
        /*0dd8*/ 	.short	0x0101
        /*0dda*/ 	.byte	0x2d
	.zero		1


	//   ....[206]....
        /*0ddc*/ 	.word	0x00007190
        /*0de0*/ 	.word	0x000000ff
        /*0de4*/ 	.word	0x00000358
        /*0de8*/ 	.short	0x010a
        /*0dea*/ 	.byte	0x1f
	.zero		1


	//   ....[207]....
        /*0dec*/ 	.word	0x000073c0
        /*0df0*/ 	.word	0x000000ff
        /*0df4*/ 	.word	0x00000348
        /*0df8*/ 	.short	0x010b
        /*0dfa*/ 	.byte	0x1f
	.zero		1


	//   ....[208]....
        /*0dfc*/ 	.word	0x000073d0
        /*0e00*/ 	.word	0x000000ff
        /*0e04*/ 	.word	0x00000000
        /*0e08*/ 	.short	0x0101
        /*0e0a*/ 	.byte	0x2c
	.zero		1


	//   ....[209]....
        /*0e0c*/ 	.word	0x00007410
        /*0e10*/ 	.word	0x000000ff
        /*0e14*/ 	.word	0x00000350
        /*0e18*/ 	.short	0x010a
        /*0e1a*/ 	.byte	0x1f
	.zero		1


	//   ....[210]....
        /*0e1c*/ 	.word	0x00007450
        /*0e20*/ 	.word	0x00000000
        /*0e24*/ 	.word	0x00000358
        /*0e28*/ 	.short	0x010a
        /*0e2a*/ 	.byte	0xff
	.zero		1


	//   ....[211]....
        /*0e2c*/ 	.word	0x000077b0
        /*0e30*/ 	.word	0x000000ff
        /*0e34*/ 	.word	0x00000370
        /*0e38*/ 	.short	0x010a
        /*0e3a*/ 	.byte	0x2c
	.zero		1


	//   ....[212]....
        /*0e3c*/ 	.word	0x00007880
        /*0e40*/ 	.word	0x000000ff
        /*0e44*/ 	.word	0x00000000
        /*0e48*/ 	.short	0x0101
        /*0e4a*/ 	.byte	0x04
	.zero		1


	//   ....[213]....
        /*0e4c*/ 	.word	0x00008520
        /*0e50*/ 	.word	0x00000000
        /*0e54*/ 	.word	0x00000340
        /*0e58*/ 	.short	0x010a
        /*0e5a*/ 	.byte	0xff
	.zero		1


	//   ....[214]....
        /*0e5c*/ 	.word	0x000085b0
        /*0e60*/ 	.word	0x00000068
        /*0e64*/ 	.word	0x00000380
        /*0e68*/ 	.short	0x010a
        /*0e6a*/ 	.byte	0xff
	.zero		1


	//   ....[215]....
        /*0e6c*/ 	.word	0x00008710
        /*0e70*/ 	.word	0x00000000
        /*0e74*/ 	.word	0x00000340
        /*0e78*/ 	.short	0x010a
        /*0e7a*/ 	.byte	0xff
	.zero		1


	//   ....[216]....
        /*0e7c*/ 	.word	0x00008840
        /*0e80*/ 	.word	0x00000002
        /*0e84*/ 	.word	0x00000000
        /*0e88*/ 	.short	0x0101
        /*0e8a*/ 	.byte	0xff
	.zero		1


	//   ....[217]....
        /*0e8c*/ 	.word	0x000088a0
        /*0e90*/ 	.word	0x00000068
        /*0e94*/ 	.word	0x00000380
        /*0e98*/ 	.short	0x010a
        /*0e9a*/ 	.byte	0xff
	.zero		1


	//   ....[218]....
        /*0e9c*/ 	.word	0x000094a0
        /*0ea0*/ 	.word	0x00000075
        /*0ea4*/ 	.word	0x00000340
        /*0ea8*/ 	.short	0x010a
        /*0eaa*/ 	.byte	0xff
	.zero		1


	//   ....[219]....
        /*0eac*/ 	.word	0x00009570
        /*0eb0*/ 	.word	0x00000075
        /*0eb4*/ 	.word	0x00000340
        /*0eb8*/ 	.short	0x010a
        /*0eba*/ 	.byte	0xff
	.zero		1


	//   ....[220]....
        /*0ebc*/ 	.word	0x00009680
        /*0ec0*/ 	.word	0x00000000
        /*0ec4*/ 	.word	0x00000000
        /*0ec8*/ 	.short	0x0101
        /*0eca*/ 	.byte	0xff
	.zero		1


	//   ....[221]....
        /*0ecc*/ 	.word	0x00009980
        /*0ed0*/ 	.word	0x00000068
        /*0ed4*/ 	.word	0x00000000
        /*0ed8*/ 	.short	0x0101
        /*0eda*/ 	.byte	0xff
	.zero		1


	//   ....[222]....
        /*0edc*/ 	.word	0x0000a350
        /*0ee0*/ 	.word	0x00000000
        /*0ee4*/ 	.word	0x000001a0
        /*0ee8*/ 	.short	0x010a
        /*0eea*/ 	.byte	0xff
	.zero		1


	//   ....[223]....
        /*0eec*/ 	.word	0x0000a3b0
        /*0ef0*/ 	.word	0x00000000
        /*0ef4*/ 	.word	0x000001a0
        /*0ef8*/ 	.short	0x010a
        /*0efa*/ 	.byte	0xff
	.zero		1


	//   ....[224]....
        /*0efc*/ 	.word	0x0000a410
        /*0f00*/ 	.word	0x00000000
        /*0f04*/ 	.word	0x00000370
        /*0f08*/ 	.short	0x010a
        /*0f0a*/ 	.byte	0xff
	.zero		1


	//   ....[225]....
        /*0f0c*/ 	.word	0x0000a470
        /*0f10*/ 	.word	0x00000000
        /*0f14*/ 	.word	0x00000000
        /*0f18*/ 	.short	0x010a
        /*0f1a*/ 	.byte	0xff
	.zero		1


	//   ....[226]....
        /*0f1c*/ 	.word	0x0000a4d0
        /*0f20*/ 	.word	0x00000000
        /*0f24*/ 	.word	0x00000000
        /*0f28*/ 	.short	0x010a
        /*0f2a*/ 	.byte	0xff
	.zero		1


	//   ....[227]....
        /*0f2c*/ 	.word	0x0000a530
        /*0f30*/ 	.word	0x00000000
        /*0f34*/ 	.word	0x00000000
        /*0f38*/ 	.short	0x010a
        /*0f3a*/ 	.byte	0xff
	.zero		1


	//   ....[228]....
        /*0f3c*/ 	.word	0x0000a590
        /*0f40*/ 	.word	0x00000000
        /*0f44*/ 	.word	0x00000000
        /*0f48*/ 	.short	0x010a
        /*0f4a*/ 	.byte	0xff
	.zero		1


	//   ....[229]....
        /*0f4c*/ 	.word	0x0000a5f0
        /*0f50*/ 	.word	0x00000000
        /*0f54*/ 	.word	0x00000000
        /*0f58*/ 	.short	0x010a
        /*0f5a*/ 	.byte	0xff
	.zero		1


	//   ....[230]....
        /*0f5c*/ 	.word	0x0000a650
        /*0f60*/ 	.word	0x00000000
        /*0f64*/ 	.word	0x00000000
        /*0f68*/ 	.short	0x010a
        /*0f6a*/ 	.byte	0xff
	.zero		1


	//   ....[231]....
        /*0f6c*/ 	.word	0x0000a6b0
        /*0f70*/ 	.word	0x00000000
        /*0f74*/ 	.word	0x00000000
        /*0f78*/ 	.short	0x010a
        /*0f7a*/ 	.byte	0xff
	.zero		1


	//   ....[232]....
        /*0f7c*/ 	.word	0x0000a710
        /*0f80*/ 	.word	0x00000000
        /*0f84*/ 	.word	0x00000000
        /*0f88*/ 	.short	0x010a
        /*0f8a*/ 	.byte	0xff
	.zero		1


	//   ....[233]....
        /*0f8c*/ 	.word	0x0000a770
        /*0f90*/ 	.word	0x00000000
        /*0f94*/ 	.word	0x00000000
        /*0f98*/ 	.short	0x010a
        /*0f9a*/ 	.byte	0xff
	.zero		1


	//   ....[234]....
        /*0f9c*/ 	.word	0x0000a7d0
        /*0fa0*/ 	.word	0x00000000
        /*0fa4*/ 	.word	0x00000000
        /*0fa8*/ 	.short	0x010a
        /*0faa*/ 	.byte	0xff
	.zero		1


	//   ....[235]....
        /*0fac*/ 	.word	0x0000a830
        /*0fb0*/ 	.word	0x00000000
        /*0fb4*/ 	.word	0x00000000
        /*0fb8*/ 	.short	0x010a
        /*0fba*/ 	.byte	0xff
	.zero		1


	//   ....[236]....
        /*0fbc*/ 	.word	0x0000a890
        /*0fc0*/ 	.word	0x00000000
        /*0fc4*/ 	.word	0x00000000
        /*0fc8*/ 	.short	0x010a
        /*0fca*/ 	.byte	0xff
	.zero		1


	//   ....[237]....
        /*0fcc*/ 	.word	0x0000a8f0
        /*0fd0*/ 	.word	0x00000000
        /*0fd4*/ 	.word	0x00000000
        /*0fd8*/ 	.short	0x010a
        /*0fda*/ 	.byte	0xff
	.zero		1


	//   ....[238]....
        /*0fdc*/ 	.word	0x0000a950
        /*0fe0*/ 	.word	0x00000000
        /*0fe4*/ 	.word	0x00000000
        /*0fe8*/ 	.short	0x010a
        /*0fea*/ 	.byte	0xff
	.zero		1


	//   ....[239]....
        /*0fec*/ 	.word	0x0000a9b0
        /*0ff0*/ 	.word	0x00000000
        /*0ff4*/ 	.word	0x00000000
        /*0ff8*/ 	.short	0x010a
        /*0ffa*/ 	.byte	0xff
	.zero		1


	//   ....[240]....
        /*0ffc*/ 	.word	0x0000aa10
        /*1000*/ 	.word	0x00000000
        /*1004*/ 	.word	0x00000000
        /*1008*/ 	.short	0x010a
        /*100a*/ 	.byte	0xff
	.zero		1


	//   ....[241]....
        /*100c*/ 	.word	0x0000aa70
        /*1010*/ 	.word	0x00000000
        /*1014*/ 	.word	0x00000000
        /*1018*/ 	.short	0x010a
        /*101a*/ 	.byte	0xff
	.zero		1


	//   ....[242]....
        /*101c*/ 	.word	0x0000aad0
        /*1020*/ 	.word	0x00000000
        /*1024*/ 	.word	0x00000000
        /*1028*/ 	.short	0x010a
        /*102a*/ 	.byte	0xff
	.zero		1


	//   ....[243]....
        /*102c*/ 	.word	0x0000ab30
        /*1030*/ 	.word	0x00000000
        /*1034*/ 	.word	0x00000000
        /*1038*/ 	.short	0x010a
        /*103a*/ 	.byte	0xff
	.zero		1


	//   ....[244]....
        /*103c*/ 	.word	0x0000ab90
        /*1040*/ 	.word	0x00000000
        /*1044*/ 	.word	0x00000000
        /*1048*/ 	.short	0x010a
        /*104a*/ 	.byte	0xff
	.zero		1


	//   ....[245]....
        /*104c*/ 	.word	0x0000abf0
        /*1050*/ 	.word	0x00000000
        /*1054*/ 	.word	0x00000000
        /*1058*/ 	.short	0x010a
        /*105a*/ 	.byte	0xff
	.zero		1


	//   ....[246]....
        /*105c*/ 	.word	0x0000ac50
        /*1060*/ 	.word	0x00000000
        /*1064*/ 	.word	0x00000000
        /*1068*/ 	.short	0x010a
        /*106a*/ 	.byte	0xff
	.zero		1


	//   ....[247]....
        /*106c*/ 	.word	0x0000acb0
        /*1070*/ 	.word	0x00000000
        /*1074*/ 	.word	0x00000000
        /*1078*/ 	.short	0x010a
        /*107a*/ 	.byte	0xff
	.zero		1


	//   ....[248]....
        /*107c*/ 	.word	0x0000ad10
        /*1080*/ 	.word	0x00000000
        /*1084*/ 	.word	0x00000000
        /*1088*/ 	.short	0x010a
        /*108a*/ 	.byte	0xff
	.zero		1


	//   ....[249]....
        /*108c*/ 	.word	0x0000ad70
        /*1090*/ 	.word	0x00000000
        /*1094*/ 	.word	0x00000000
        /*1098*/ 	.short	0x010a
        /*109a*/ 	.byte	0xff
	.zero		1


	//   ....[250]....
        /*109c*/ 	.word	0x0000add0
        /*10a0*/ 	.word	0x00000000
        /*10a4*/ 	.word	0x00000000
        /*10a8*/ 	.short	0x010a
        /*10aa*/ 	.byte	0xff
	.zero		1


	//   ....[251]....
        /*10ac*/ 	.word	0x0000ae30
        /*10b0*/ 	.word	0x00000000
        /*10b4*/ 	.word	0x00000000
        /*10b8*/ 	.short	0x010a
        /*10ba*/ 	.byte	0xff
	.zero		1


	//   ....[252]....
        /*10bc*/ 	.word	0x0000ae90
        /*10c0*/ 	.word	0x00000000
        /*10c4*/ 	.word	0x00000000
        /*10c8*/ 	.short	0x010a
        /*10ca*/ 	.byte	0xff
	.zero		1


	//   ....[253]....
        /*10cc*/ 	.word	0x0000aef0
        /*10d0*/ 	.word	0x00000000
        /*10d4*/ 	.word	0x00000000
        /*10d8*/ 	.short	0x010a
        /*10da*/ 	.byte	0xff
	.zero		1


	//   ....[254]....
        /*10dc*/ 	.word	0x0000af50
        /*10e0*/ 	.word	0x00000000
        /*10e4*/ 	.word	0x00000000
        /*10e8*/ 	.short	0x010a
        /*10ea*/ 	.byte	0xff
	.zero		1


	//   ....[255]....
        /*10ec*/ 	.word	0x0000afb0
        /*10f0*/ 	.word	0x00000000
        /*10f4*/ 	.word	0x00000000
        /*10f8*/ 	.short	0x010a
        /*10fa*/ 	.byte	0xff
	.zero		1


	//   ....[0]....
        /*10fc*/ 	.word	0x0000b010
        /*1100*/ 	.word	0x00000000
        /*1104*/ 	.word	0x00000000
        /*1108*/ 	.short	0x010a
        /*110a*/ 	.byte	0xff
	.zero		1


	//   ....[1]....
        /*110c*/ 	.word	0x0000b070
        /*1110*/ 	.word	0x00000000
        /*1114*/ 	.word	0x00000000
        /*1118*/ 	.short	0x010a
        /*111a*/ 	.byte	0xff
	.zero		1


	//   ....[2]....
        /*111c*/ 	.word	0x0000b0d0
        /*1120*/ 	.word	0x00000000
        /*1124*/ 	.word	0x00000000
        /*1128*/ 	.short	0x010a
        /*112a*/ 	.byte	0xff
	.zero		1


	//   ....[3]....
        /*112c*/ 	.word	0x0000b130
        /*1130*/ 	.word	0x00000000
        /*1134*/ 	.word	0x00000000
        /*1138*/ 	.short	0x010a
        /*113a*/ 	.byte	0xff
	.zero		1


	//   ....[4]....
        /*113c*/ 	.word	0x0000b190
        /*1140*/ 	.word	0x00000000
        /*1144*/ 	.word	0x00000000
        /*1148*/ 	.short	0x010a
        /*114a*/ 	.byte	0xff
	.zero		1


	//   ....[5]....
        /*114c*/ 	.word	0x0000b1f0
        /*1150*/ 	.word	0x00000000
        /*1154*/ 	.word	0x00000000
        /*1158*/ 	.short	0x010a
        /*115a*/ 	.byte	0xff
	.zero		1


	//   ....[6]....
        /*115c*/ 	.word	0x0000b250
        /*1160*/ 	.word	0x00000000
        /*1164*/ 	.word	0x00000000
        /*1168*/ 	.short	0x010a
        /*116a*/ 	.byte	0xff
	.zero		1


	//   ....[7]....
        /*116c*/ 	.word	0x0000b2b0
        /*1170*/ 	.word	0x00000000
        /*1174*/ 	.word	0x00000000
        /*1178*/ 	.short	0x010a
        /*117a*/ 	.byte	0xff
	.zero		1


	//   ....[8]....
        /*117c*/ 	.word	0x0000b310
        /*1180*/ 	.word	0x00000000
        /*1184*/ 	.word	0x00000000
        /*1188*/ 	.short	0x010a
        /*118a*/ 	.byte	0xff
	.zero		1


	//   ....[9]....
        /*118c*/ 	.word	0x0000b370
        /*1190*/ 	.word	0x00000000
        /*1194*/ 	.word	0x00000000
        /*1198*/ 	.short	0x010a
        /*119a*/ 	.byte	0xff
	.zero		1


	//   ....[10]....
        /*119c*/ 	.word	0x0000b3d0
        /*11a0*/ 	.word	0x00000000
        /*11a4*/ 	.word	0x00000000
        /*11a8*/ 	.short	0x010a
        /*11aa*/ 	.byte	0xff
	.zero		1


	//   ....[11]....
        /*11ac*/ 	.word	0x0000b430
        /*11b0*/ 	.word	0x00000000
        /*11b4*/ 	.word	0x00000000
        /*11b8*/ 	.short	0x010a
        /*11ba*/ 	.byte	0xff
	.zero		1


	//   ....[12]....
        /*11bc*/ 	.word	0x0000b490
        /*11c0*/ 	.word	0x00000000
        /*11c4*/ 	.word	0x00000000
        /*11c8*/ 	.short	0x010a
        /*11ca*/ 	.byte	0xff
	.zero		1


	//   ....[13]....
        /*11cc*/ 	.word	0x0000b4f0
        /*11d0*/ 	.word	0x00000000
        /*11d4*/ 	.word	0x00000000
        /*11d8*/ 	.short	0x010a
        /*11da*/ 	.byte	0xff
	.zero		1


	//   ....[14]....
        /*11dc*/ 	.word	0x0000b550
        /*11e0*/ 	.word	0x00000000
        /*11e4*/ 	.word	0x00000000
        /*11e8*/ 	.short	0x010a
        /*11ea*/ 	.byte	0xff
	.zero		1


	//   ....[15]....
        /*11ec*/ 	.word	0x0000b5b0
        /*11f0*/ 	.word	0x00000000
        /*11f4*/ 	.word	0x00000000
        /*11f8*/ 	.short	0x010a
        /*11fa*/ 	.byte	0xff
	.zero		1


	//   ....[16]....
        /*11fc*/ 	.word	0x0000b610
        /*1200*/ 	.word	0x00000000
        /*1204*/ 	.word	0x00000000
        /*1208*/ 	.short	0x010a
        /*120a*/ 	.byte	0xff
	.zero		1


	//   ....[17]....
        /*120c*/ 	.word	0x0000b670
        /*1210*/ 	.word	0x00000000
        /*1214*/ 	.word	0x00000000
        /*1218*/ 	.short	0x010a
        /*121a*/ 	.byte	0xff
	.zero		1


	//   ....[18]....
        /*121c*/ 	.word	0x0000b6d0
        /*1220*/ 	.word	0x00000000
        /*1224*/ 	.word	0x00000000
        /*1228*/ 	.short	0x010a
        /*122a*/ 	.byte	0xff
	.zero		1


	//   ....[19]....
        /*122c*/ 	.word	0x0000b730
        /*1230*/ 	.word	0x00000000
        /*1234*/ 	.word	0x00000000
        /*1238*/ 	.short	0x010a
        /*123a*/ 	.byte	0xff
	.zero		1


	//   ....[20]....
        /*123c*/ 	.word	0x0000b790
        /*1240*/ 	.word	0x00000004
        /*1244*/ 	.word	0x00000378
        /*1248*/ 	.short	0x010a
        /*124a*/ 	.byte	0xff
	.zero		1


	//   ....[21]....
        /*124c*/ 	.word	0x0000b7f0
        /*1250*/ 	.word	0x00000004
        /*1254*/ 	.word	0x00000370
        /*1258*/ 	.short	0x010a
        /*125a*/ 	.byte	0xff
	.zero		1


	//   ....[22]....
        /*125c*/ 	.word	0x0000b850
        /*1260*/ 	.word	0x00000005
        /*1264*/ 	.word	0x00000008
        /*1268*/ 	.short	0x010a
        /*126a*/ 	.byte	0xff
	.zero		1


	//   ....[23]....
        /*126c*/ 	.word	0x0000b930
        /*1270*/ 	.word	0x00000003
        /*1274*/ 	.word	0x00000008
        /*1278*/ 	.short	0x010a
        /*127a*/ 	.byte	0xff
	.zero		1


	//   ....[24]....
        /*127c*/ 	.word	0x0000b990
        /*1280*/ 	.word	0x00000004
        /*1284*/ 	.word	0x00000370
        /*1288*/ 	.short	0x010a
        /*128a*/ 	.byte	0xff
	.zero		1


	//   ....[25]....
        /*128c*/ 	.word	0x0000b9f0
        /*1290*/ 	.word	0x00000004
        /*1294*/ 	.word	0x00000390
        /*1298*/ 	.short	0x010a
        /*129a*/ 	.byte	0xff
	.zero		1


	//   ....[26]....
        /*129c*/ 	.word	0x0000ba50
        /*12a0*/ 	.word	0x00000004
        /*12a4*/ 	.word	0x00000000
        /*12a8*/ 	.short	0x010a
        /*12aa*/ 	.byte	0xff
	.zero		1


	//   ....[27]....
        /*12ac*/ 	.word	0x0000bab0
        /*12b0*/ 	.word	0x00000000
        /*12b4*/ 	.word	0x00000000
        /*12b8*/ 	.short	0x010a
        /*12ba*/ 	.byte	0xff
	.zero		1


	//   ....[28]....
        /*12bc*/ 	.word	0x0000bb10
        /*12c0*/ 	.word	0x00000000
        /*12c4*/ 	.word	0x000003a0
        /*12c8*/ 	.short	0x010a
        /*12ca*/ 	.byte	0xff
	.zero		1


	//   ....[29]....
        /*12cc*/ 	.word	0x0000bb70
        /*12d0*/ 	.word	0x00000002
        /*12d4*/ 	.word	0x00000370
        /*12d8*/ 	.short	0x010a
        /*12da*/ 	.byte	0xff
	.zero		1


	//   ....[30]....
        /*12dc*/ 	.word	0x0000bbd0
        /*12e0*/ 	.word	0x00000002
        /*12e4*/ 	.word	0x00000368
        /*12e8*/ 	.short	0x010a
        /*12ea*/ 	.byte	0xff
	.zero		1


	//   ....[31]....
        /*12ec*/ 	.word	0x0000bc30
        /*12f0*/ 	.word	0x00000003
        /*12f4*/ 	.word	0x00000350
        /*12f8*/ 	.short	0x010a
        /*12fa*/ 	.byte	0xff
	.zero		1


	//   ....[32]....
        /*12fc*/ 	.word	0x0000bc90
        /*1300*/ 	.word	0x00000003
        /*1304*/ 	.word	0x00000358
        /*1308*/ 	.short	0x010a
        /*130a*/ 	.byte	0xff
	.zero		1


	//   ....[33]....
        /*130c*/ 	.word	0x0000bcf0
        /*1310*/ 	.word	0x00000000
        /*1314*/ 	.word	0x00000350
        /*1318*/ 	.short	0x010a
        /*131a*/ 	.byte	0xff
	.zero		1


	//   ....[34]....
        /*131c*/ 	.word	0x0000bd50
        /*1320*/ 	.word	0x00000000
        /*1324*/ 	.word	0x00000370
        /*1328*/ 	.short	0x010a
        /*132a*/ 	.byte	0xff
	.zero		1


	//   ....[35]....
        /*132c*/ 	.word	0x0000bda0
        /*1330*/ 	.word	0x00000000
        /*1334*/ 	.word	0x00000340
        /*1338*/ 	.short	0x010a
        /*133a*/ 	.byte	0xff
	.zero		1


	//   ....[36]....
        /*133c*/ 	.word	0x0000bdf0
        /*1340*/ 	.word	0x00000068
        /*1344*/ 	.word	0x00000380
        /*1348*/ 	.short	0x010a
        /*134a*/ 	.byte	0xff
	.zero		1


	//   ....[37]....
        /*134c*/ 	.word	0x0000be40
        /*1350*/ 	.word	0x00000075
        /*1354*/ 	.word	0x00000340
        /*1358*/ 	.short	0x010a
        /*135a*/ 	.byte	0xff
	.zero		1


	//----- nvinfo : EIATTR_NUM_MBARRIERS
	.align		4
.L_47:
        /*135c*/ 	.byte	0x03, 0x38
        /*135e*/ 	.short	0x0075


	//----- nvinfo : EIATTR_EXIT_INSTR_OFFSETS
	.align		4
        /*1360*/ 	.byte	0x04, 0x1c
        /*1362*/ 	.short	(.L_49 - .L_48)


	//   ....[0]....
.L_48:
        /*1364*/ 	.word	0x00005070


	//   ....[1]....
        /*1368*/ 	.word	0x00005300


	//   ....[2]....
        /*136c*/ 	.word	0x00005360


	//   ....[3]....
        /*1370*/ 	.word	0x00006450


	//   ....[4]....
        /*1374*/ 	.word	0x00007480


	//   ....[5]....
        /*1378*/ 	.word	0x000074c0


	//   ....[6]....
        /*137c*/ 	.word	0x0000a330


	//----- nvinfo : EIATTR_MAX_THREADS
	.align		4
.L_49:
        /*1380*/ 	.byte	0x04, 0x05
        /*1382*/ 	.short	(.L_51 - .L_50)
.L_50:
        /*1384*/ 	.word	0x00000100
        /*1388*/ 	.word	0x00000001
        /*138c*/ 	.word	0x00000001


	//----- nvinfo : EIATTR_CRS_STACK_SIZE
	.align		4
.L_51:
        /*1390*/ 	.byte	0x04, 0x1e
        /*1392*/ 	.short	(.L_53 - .L_52)
.L_52:
        /*1394*/ 	.word	0x00000000


	//----- nvinfo : EIATTR_CBANK_PARAM_SIZE
	.align		4
.L_53:
        /*1398*/ 	.byte	0x03, 0x19
        /*139a*/ 	.short	0x0800


	//----- nvinfo : EIATTR_PARAM_CBANK
	.align		4
        /*139c*/ 	.byte	0x04, 0x0a
        /*139e*/ 	.short	(.L_55 - .L_54)
	.align		4
.L_54:
        /*13a0*/ 	.word	index@(.nv.constant0._ZN7cutlass13device_kernelINS_4conv6kernel13ConvUniversalINS1_16ConvProblemShapeILNS1_8OperatorE0ELi2EEENS1_10collective14CollectiveConvINS1_47MainloopSm100TmaUmmaWarpSpecializedImplicitGemmILS5_0ELi52ELi2ELi1ELi2EN4cute5tupleIJNSA_1CILi2EEENSC_ILi1EEESE_EEEEENSB_IJNSC_ILi128EEESH_NSB_IJNSC_ILi32EEEEEEEEENS_12float_e4m3_tESL_NSA_8TiledMMAINSA_8MMA_AtomIJNSA_10MMA_TraitsINSA_25SM100_MMA_F8F6F4_2x1SM_SSEJSL_SL_fSH_SH_NSA_17integral_constantINSA_4UMMA5MajorELSS_0EEEST_NSQ_INSR_7ScaleInELSU_0EEESV_EEEEEENSA_6LayoutINSB_IJSE_SE_SE_EEENSB_IJNSC_ILi0EEES10_S10_EEEEENSB_IJNSA_10UnderscoreES13_S13_EEEEENS7_6detail27Sm100ImplicitGemmTileTraitsINSA_25SM100_TMA_2SM_LOAD_IM2COLENSA_14ComposedLayoutINSA_7SwizzleILi1ELi4ELi3EEENSA_18smem_ptr_flag_bitsILi8EEENSY_INSB_IJNSC_ILi8EEESI_EEENSB_IJSI_SE_EEEEEEEvEENS17_INSA_18SM100_TMA_2SM_LOADES1I_vEEEENS_8epilogue10collective18CollectiveEpilogueINS1N_23Sm100TmaWarpSpecializedILi2ELi2ELi32ELb0ELb0EEEJNSB_IJNSC_ILi64EEESH_SJ_EEENSB_IJNSY_IS1S_SE_EENSY_INSB_IJSI_SD_EEENSB_IJSE_S1S_EEEEEEEESL_NSB_IJNSB_IJlllEEESE_S10_EEESL_S20_NS1N_6fusion15FusionCallbacksIS1R_NS21_17LinearCombinationISL_fSL_fLNS_15FloatRoundStyleE2EEES1T_S1Y_JEEENSA_5SM1004TMEM4LOAD26SM100_TMEM_LOAD_32dp32b32xENSA_20SM90_TMA_LOAD_IM2COLES1I_NSA_39AutoVectorizingCopyWithAssumedAlignmentILi128EEENSA_21SM90_TMA_STORE_IM2COLES1I_S2D_S2D_EEEvvEEEEvNT_6ParamsE)
        /*13a4*/ 	.short	0x0380
        /*13a6*/ 	.short	0x0800


	//----- nvinfo : EIATTR_SW_WAR
	.align		4
.L_55:
        /*13a8*/ 	.byte	0x04, 0x36
        /*13aa*/ 	.short	(.L_57 - .L_56)
.L_56:
        /*13ac*/ 	.word	0x00000008
.L_57:


//--------------------- .nv.callgraph             --------------------------
	.section	.nv.callgraph,"",@"SHT_CUDA_CALLGRAPH"
	.align	4
	.sectionentsize	8
	.align		4
        /*0000*/ 	.word	0x00000000
	.align		4
        /*0004*/ 	.word	0xffffffff
	.align		4
        /*0008*/ 	.word	index@(_ZN7cutlass13device_kernelINS_4conv6kernel13ConvUniversalINS1_16ConvProblemShapeILNS1_8OperatorE0ELi2EEENS1_10collective14CollectiveConvINS1_47MainloopSm100TmaUmmaWarpSpecializedImplicitGemmILS5_0ELi52ELi2ELi1ELi2EN4cute5tupleIJNSA_1CILi2EEENSC_ILi1EEESE_EEEEENSB_IJNSC_ILi128EEESH_NSB_IJNSC_ILi32EEEEEEEEENS_12float_e4m3_tESL_NSA_8TiledMMAINSA_8MMA_AtomIJNSA_10MMA_TraitsINSA_25SM100_MMA_F8F6F4_2x1SM_SSEJSL_SL_fSH_SH_NSA_17integral_constantINSA_4UMMA5MajorELSS_0EEEST_NSQ_INSR_7ScaleInELSU_0EEESV_EEEEEENSA_6LayoutINSB_IJSE_SE_SE_EEENSB_IJNSC_ILi0EEES10_S10_EEEEENSB_IJNSA_10UnderscoreES13_S13_EEEEENS7_6detail27Sm100ImplicitGemmTileTraitsINSA_25SM100_TMA_2SM_LOAD_IM2COLENSA_14ComposedLayoutINSA_7SwizzleILi1ELi4ELi3EEENSA_18smem_ptr_flag_bitsILi8EEENSY_INSB_IJNSC_ILi8EEESI_EEENSB_IJSI_SE_EEEEEEEvEENS17_INSA_18SM100_TMA_2SM_LOADES1I_vEEEENS_8epilogue10collective18CollectiveEpilogueINS1N_23Sm100TmaWarpSpecializedILi2ELi2ELi32ELb0ELb0EEEJNSB_IJNSC_ILi64EEESH_SJ_EEENSB_IJNSY_IS1S_SE_EENSY_INSB_IJSI_SD_EEENSB_IJSE_S1S_EEEEEEEESL_NSB_IJNSB_IJlllEEESE_S10_EEESL_S20_NS1N_6fusion15FusionCallbacksIS1R_NS21_17LinearCombinationISL_fSL_fLNS_15FloatRoundStyleE2EEES1T_S1Y_JEEENSA_5SM1004TMEM4LOAD26SM100_TMEM_LOAD_32dp32b32xENSA_20SM90_TMA_LOAD_IM2COLES1I_NSA_39AutoVectorizingCopyWithAssumedAlignmentILi128EEENSA_21SM90_TMA_STORE_IM2COLES1I_S2D_S2D_EEEvvEEEEvNT_6ParamsE)
	.align		4
        /*000c*/ 	.word	index@(__assertfail)
	.align		4
        /*0010*/ 	.word	0x00000000
	.align		4
        /*0014*/ 	.word	0xfffffffe
	.align		4
        /*0018*/ 	.word	0x00000000
	.align		4
        /*001c*/ 	.word	0xfffffffd
	.align		4
        /*0020*/ 	.word	0x00000000
	.align		4
        /*0024*/ 	.word	0xfffffffc


//--------------------- .nv.constant4             --------------------------
	.section	.nv.constant4,"a",@progbits
	.align	8
	.align		8
.nv.constant4:
        /*0000*/ 	.dword	__assertfail
	.align		8
        /*0008*/ 	.dword	__unnamed_1
	.align		8
        /*0010*/ 	.dword	__unnamed_2
	.align		8
        /*0018*/ 	.dword	_ZN39_INTERNAL_9c28e73c_4_k_cu_6efaf6a3_33154cuda3std3__45__cpo5beginE
	.align		8
        /*0020*/ 	.dword	_ZN39_INTERNAL_9c28e73c_4_k_cu_6efaf6a3_33154cuda3std3__45__cpo3endE
	.align		8
        /*0028*/ 	.dword	_ZN39_INTERNAL_9c28e73c_4_k_cu_6efaf6a3_33154cuda3std3__45__cpo6cbeginE
	.align		8
        /*0030*/ 	.dword	_ZN39_INTERNAL_9c28e73c_4_k_cu_6efaf6a3_33154cuda3std3__45__cpo4cendE
	.align		8
        /*0038*/ 	.dword	_ZN39_INTERNAL_9c28e73c_4_k_cu_6efaf6a3_33154cuda3std3__441_GLOBAL__N__9c28e73c_4_k_cu_6efaf6a3_33156ignoreE
	.align		8
        /*0040*/ 	.dword	_ZN39_INTERNAL_9c28e73c_4_k_cu_6efaf6a3_33154cuda3std3__419piecewise_constructE
	.align		8
        /*0048*/ 	.dword	_ZN39_INTERNAL_9c28e73c_4_k_cu_6efaf6a3_33154cuda3std3__48in_placeE
	.align		8
        /*0050*/ 	.dword	_ZN39_INTERNAL_9c28e73c_4_k_cu_6efaf6a3_33154cuda3std6ranges3__45__cpo4swapE
	.align		8
        /*0058*/ 	.dword	_ZN39_INTERNAL_9c28e73c_4_k_cu_6efaf6a3_33154cuda3std6ranges3__45__cpo9iter_moveE
	.align		8
        /*0060*/ 	.dword	_ZN39_INTERNAL_9c28e73c_4_k_cu_6efaf6a3_33154cute7productE
	.align		8
        /*0068*/ 	.dword	_ZN39_INTERNAL_9c28e73c_4_k_cu_6efaf6a3_33154cute1_E
	.align		8
        /*0070*/ 	.dword	$str$27
	.align		8
        /*0078*/ 	.dword	$str$28
	.align		8
        /*0080*/ 	.dword	$str$29
	.align		8
        /*0088*/ 	.dword	$str$30


//--------------------- .text._ZN7cutlass13device_kernelINS_4conv6kernel13ConvUniversalINS1_16ConvProblemShapeILNS1_8OperatorE0ELi2EEENS1_10collective14CollectiveConvINS1_47MainloopSm100TmaUmmaWarpSpecializedImplicitGemmILS5_0ELi52ELi2ELi1ELi2EN4cute5tupleIJNSA_1CILi2EEENSC_ILi1EEESE_EEEEENSB_IJNSC_ILi128EEESH_NSB_IJNSC_ILi32EEEEEEEEENS_12float_e4m3_tESL_NSA_8TiledMMAINSA_8MMA_AtomIJNSA_10MMA_TraitsINSA_25SM100_MMA_F8F6F4_2x1SM_SSEJSL_SL_fSH_SH_NSA_17integral_constantINSA_4UMMA5MajorELSS_0EEEST_NSQ_INSR_7ScaleInELSU_0EEESV_EEEEEENSA_6LayoutINSB_IJSE_SE_SE_EEENSB_IJNSC_ILi0EEES10_S10_EEEEENSB_IJNSA_10UnderscoreES13_S13_EEEEENS7_6detail27Sm100ImplicitGemmTileTraitsINSA_25SM100_TMA_2SM_LOAD_IM2COLENSA_14ComposedLayoutINSA_7SwizzleILi1ELi4ELi3EEENSA_18smem_ptr_flag_bitsILi8EEENSY_INSB_IJNSC_ILi8EEESI_EEENSB_IJSI_SE_EEEEEEEvEENS17_INSA_18SM100_TMA_2SM_LOADES1I_vEEEENS_8epilogue10collective18CollectiveEpilogueINS1N_23Sm100TmaWarpSpecializedILi2ELi2ELi32ELb0ELb0EEEJNSB_IJNSC_ILi64EEESH_SJ_EEENSB_IJNSY_IS1S_SE_EENSY_INSB_IJSI_SD_EEENSB_IJSE_S1S_EEEEEEEESL_NSB_IJNSB_IJlllEEESE_S10_EEESL_S20_NS1N_6fusion15FusionCallbacksIS1R_NS21_17LinearCombinationISL_fSL_fLNS_15FloatRoundStyleE2EEES1T_S1Y_JEEENSA_5SM1004TMEM4LOAD26SM100_TMEM_LOAD_32dp32b32xENSA_20SM90_TMA_LOAD_IM2COLES1I_NSA_39AutoVectorizingCopyWithAssumedAlignmentILi128EEENSA_21SM90_TMA_STORE_IM2COLES1I_S2D_S2D_EEEvvEEEEvNT_6ParamsE --------------------------
	.section	.text._ZN7cutlass13device_kernelINS_4conv6kernel13ConvUniversalINS1_16ConvProblemShapeILNS1_8OperatorE0ELi2EEENS1_10collective14CollectiveConvINS1_47MainloopSm100TmaUmmaWarpSpecializedImplicitGemmILS5_0ELi52ELi2ELi1ELi2EN4cute5tupleIJNSA_1CILi2EEENSC_ILi1EEESE_EEEEENSB_IJNSC_ILi128EEESH_NSB_IJNSC_ILi32EEEEEEEEENS_12float_e4m3_tESL_NSA_8TiledMMAINSA_8MMA_AtomIJNSA_10MMA_TraitsINSA_25SM100_MMA_F8F6F4_2x1SM_SSEJSL_SL_fSH_SH_NSA_17integral_constantINSA_4UMMA5MajorELSS_0EEEST_NSQ_INSR_7ScaleInELSU_0EEESV_EEEEEENSA_6LayoutINSB_IJSE_SE_SE_EEENSB_IJNSC_ILi0EEES10_S10_EEEEENSB_IJNSA_10UnderscoreES13_S13_EEEEENS7_6detail27Sm100ImplicitGemmTileTraitsINSA_25SM100_TMA_2SM_LOAD_IM2COLENSA_14ComposedLayoutINSA_7SwizzleILi1ELi4ELi3EEENSA_18smem_ptr_flag_bitsILi8EEENSY_INSB_IJNSC_ILi8EEESI_EEENSB_IJSI_SE_EEEEEEEvEENS17_INSA_18SM100_TMA_2SM_LOADES1I_vEEEENS_8epilogue10collective18CollectiveEpilogueINS1N_23Sm100TmaWarpSpecializedILi2ELi2ELi32ELb0ELb0EEEJNSB_IJNSC_ILi64EEESH_SJ_EEENSB_IJNSY_IS1S_SE_EENSY_INSB_IJSI_SD_EEENSB_IJSE_S1S_EEEEEEEESL_NSB_IJNSB_IJlllEEESE_S10_EEESL_S20_NS1N_6fusion15FusionCallbacksIS1R_NS21_17LinearCombinationISL_fSL_fLNS_15FloatRoundStyleE2EEES1T_S1Y_JEEENSA_5SM1004TMEM4LOAD26SM100_TMEM_LOAD_32dp32b32xENSA_20SM90_TMA_LOAD_IM2COLES1I_NSA_39AutoVectorizingCopyWithAssumedAlignmentILi128EEENSA_21SM90_TMA_STORE_IM2COLES1I_S2D_S2D_EEEvvEEEEvNT_6ParamsE,"ax",@progbits
	.align	128
.text._ZN7cutlass13device_kernelINS_4conv6kernel13ConvUniversalINS1_16ConvProblemShapeILNS1_8OperatorE0ELi2EEENS1_10collective14CollectiveConvINS1_47MainloopSm100TmaUmmaWarpSpecializedImplicitGemmILS5_0ELi52ELi2ELi1ELi2EN4cute5tupleIJNSA_1CILi2EEENSC_ILi1EEESE_EEEEENSB_IJNSC_ILi128EEESH_NSB_IJNSC_ILi32EEEEEEEEENS_12float_e4m3_tESL_NSA_8TiledMMAINSA_8MMA_AtomIJNSA_10MMA_TraitsINSA_25SM100_MMA_F8F6F4_2x1SM_SSEJSL_SL_fSH_SH_NSA_17integral_constantINSA_4UMMA5MajorELSS_0EEEST_NSQ_INSR_7ScaleInELSU_0EEESV_EEEEEENSA_6LayoutINSB_IJSE_SE_SE_EEENSB_IJNSC_ILi0EEES10_S10_EEEEENSB_IJNSA_10UnderscoreES13_S13_EEEEENS7_6detail27Sm100ImplicitGemmTileTraitsINSA_25SM100_TMA_2SM_LOAD_IM2COLENSA_14ComposedLayoutINSA_7SwizzleILi1ELi4ELi3EEENSA_18smem_ptr_flag_bitsILi8EEENSY_INSB_IJNSC_ILi8EEESI_EEENSB_IJSI_SE_EEEEEEEvEENS17_INSA_18SM100_TMA_2SM_LOADES1I_vEEEENS_8epilogue10collective18CollectiveEpilogueINS1N_23Sm100TmaWarpSpecializedILi2ELi2ELi32ELb0ELb0EEEJNSB_IJNSC_ILi64EEESH_SJ_EEENSB_IJNSY_IS1S_SE_EENSY_INSB_IJSI_SD_EEENSB_IJSE_S1S_EEEEEEEESL_NSB_IJNSB_IJlllEEESE_S10_EEESL_S20_NS1N_6fusion15FusionCallbacksIS1R_NS21_17LinearCombinationISL_fSL_fLNS_15FloatRoundStyleE2EEES1T_S1Y_JEEENSA_5SM1004TMEM4LOAD26SM100_TMEM_LOAD_32dp32b32xENSA_20SM90_TMA_LOAD_IM2COLES1I_NSA_39AutoVectorizingCopyWithAssumedAlignmentILi128EEENSA_21SM90_TMA_STORE_IM2COLES1I_S2D_S2D_EEEvvEEEEvNT_6ParamsE:
        .type           _ZN7cutlass13device_kernelINS_4conv6kernel13ConvUniversalINS1_16ConvProblemShapeILNS1_8OperatorE0ELi2EEENS1_10collective14CollectiveConvINS1_47MainloopSm100TmaUmmaWarpSpecializedImplicitGemmILS5_0ELi52ELi2ELi1ELi2EN4cute5tupleIJNSA_1CILi2EEENSC_ILi1EEESE_EEEEENSB_IJNSC_ILi128EEESH_NSB_IJNSC_ILi32EEEEEEEEENS_12float_e4m3_tESL_NSA_8TiledMMAINSA_8MMA_AtomIJNSA_10MMA_TraitsINSA_25SM100_MMA_F8F6F4_2x1SM_SSEJSL_SL_fSH_SH_NSA_17integral_constantINSA_4UMMA5MajorELSS_0EEEST_NSQ_INSR_7ScaleInELSU_0EEESV_EEEEEENSA_6LayoutINSB_IJSE_SE_SE_EEENSB_IJNSC_ILi0EEES10_S10_EEEEENSB_IJNSA_10UnderscoreES13_S13_EEEEENS7_6detail27Sm100ImplicitGemmTileTraitsINSA_25SM100_TMA_2SM_LOAD_IM2COLENSA_14ComposedLayoutINSA_7SwizzleILi1ELi4ELi3EEENSA_18smem_ptr_flag_bitsILi8EEENSY_INSB_IJNSC_ILi8EEESI_EEENSB_IJSI_SE_EEEEEEEvEENS17_INSA_18SM100_TMA_2SM_LOADES1I_vEEEENS_8epilogue10collective18CollectiveEpilogueINS1N_23Sm100TmaWarpSpecializedILi2ELi2ELi32ELb0ELb0EEEJNSB_IJNSC_ILi64EEESH_SJ_EEENSB_IJNSY_IS1S_SE_EENSY_INSB_IJSI_SD_EEENSB_IJSE_S1S_EEEEEEEESL_NSB_IJNSB_IJlllEEESE_S10_EEESL_S20_NS1N_6fusion15FusionCallbacksIS1R_NS21_17LinearCombinationISL_fSL_fLNS_15FloatRoundStyleE2EEES1T_S1Y_JEEENSA_5SM1004TMEM4LOAD26SM100_TMEM_LOAD_32dp32b32xENSA_20SM90_TMA_LOAD_IM2COLES1I_NSA_39AutoVectorizingCopyWithAssumedAlignmentILi128EEENSA_21SM90_TMA_STORE_IM2COLES1I_S2D_S2D_EEEvvEEEEvNT_6ParamsE,@function
        .size           _ZN7cutlass13device_kernelINS_4conv6kernel13ConvUniversalINS1_16ConvProblemShapeILNS1_8OperatorE0ELi2EEENS1_10collective14CollectiveConvINS1_47MainloopSm100TmaUmmaWarpSpecializedImplicitGemmILS5_0ELi52ELi2ELi1ELi2EN4cute5tupleIJNSA_1CILi2EEENSC_ILi1EEESE_EEEEENSB_IJNSC_ILi128EEESH_NSB_IJNSC_ILi32EEEEEEEEENS_12float_e4m3_tESL_NSA_8TiledMMAINSA_8MMA_AtomIJNSA_10MMA_TraitsINSA_25SM100_MMA_F8F6F4_2x1SM_SSEJSL_SL_fSH_SH_NSA_17integral_constantINSA_4UMMA5MajorELSS_0EEEST_NSQ_INSR_7ScaleInELSU_0EEESV_EEEEEENSA_6LayoutINSB_IJSE_SE_SE_EEENSB_IJNSC_ILi0EEES10_S10_EEEEENSB_IJNSA_10UnderscoreES13_S13_EEEEENS7_6detail27Sm100ImplicitGemmTileTraitsINSA_25SM100_TMA_2SM_LOAD_IM2COLENSA_14ComposedLayoutINSA_7SwizzleILi1ELi4ELi3EEENSA_18smem_ptr_flag_bitsILi8EEENSY_INSB_IJNSC_ILi8EEESI_EEENSB_IJSI_SE_EEEEEEEvEENS17_INSA_18SM100_TMA_2SM_LOADES1I_vEEEENS_8epilogue10collective18CollectiveEpilogueINS1N_23Sm100TmaWarpSpecializedILi2ELi2ELi32ELb0ELb0EEEJNSB_IJNSC_ILi64EEESH_SJ_EEENSB_IJNSY_IS1S_SE_EENSY_INSB_IJSI_SD_EEENSB_IJSE_S1S_EEEEEEEESL_NSB_IJNSB_IJlllEEESE_S10_EEESL_S20_NS1N_6fusion15FusionCallbacksIS1R_NS21_17LinearCombinationISL_fSL_fLNS_15FloatRoundStyleE2EEES1T_S1Y_JEEENSA_5SM1004TMEM4LOAD26SM100_TMEM_LOAD_32dp32b32xENSA_20SM90_TMA_LOAD_IM2COLES1I_NSA_39AutoVectorizingCopyWithAssumedAlignmentILi128EEENSA_21SM90_TMA_STORE_IM2COLES1I_S2D_S2D_EEEvvEEEEvNT_6ParamsE,(.L_x_299 - _ZN7cutlass13device_kernelINS_4conv6kernel13ConvUniversalINS1_16ConvProblemShapeILNS1_8OperatorE0ELi2EEENS1_10collective14CollectiveConvINS1_47MainloopSm100TmaUmmaWarpSpecializedImplicitGemmILS5_0ELi52ELi2ELi1ELi2EN4cute5tupleIJNSA_1CILi2EEENSC_ILi1EEESE_EEEEENSB_IJNSC_ILi128EEESH_NSB_IJNSC_ILi32EEEEEEEEENS_12float_e4m3_tESL_NSA_8TiledMMAINSA_8MMA_AtomIJNSA_10MMA_TraitsINSA_25SM100_MMA_F8F6F4_2x1SM_SSEJSL_SL_fSH_SH_NSA_17integral_constantINSA_4UMMA5MajorELSS_0EEEST_NSQ_INSR_7ScaleInELSU_0EEESV_EEEEEENSA_6LayoutINSB_IJSE_SE_SE_EEENSB_IJNSC_ILi0EEES10_S10_EEEEENSB_IJNSA_10UnderscoreES13_S13_EEEEENS7_6detail27Sm100ImplicitGemmTileTraitsINSA_25SM100_TMA_2SM_LOAD_IM2COLENSA_14ComposedLayoutINSA_7SwizzleILi1ELi4ELi3EEENSA_18smem_ptr_flag_bitsILi8EEENSY_INSB_IJNSC_ILi8EEESI_EEENSB_IJSI_SE_EEEEEEEvEENS17_INSA_18SM100_TMA_2SM_LOADES1I_vEEEENS_8epilogue10collective18CollectiveEpilogueINS1N_23Sm100TmaWarpSpecializedILi2ELi2ELi32ELb0ELb0EEEJNSB_IJNSC_ILi64EEESH_SJ_EEENSB_IJNSY_IS1S_SE_EENSY_INSB_IJSI_SD_EEENSB_IJSE_S1S_EEEEEEEESL_NSB_IJNSB_IJlllEEESE_S10_EEESL_S20_NS1N_6fusion15FusionCallbacksIS1R_NS21_17LinearCombinationISL_fSL_fLNS_15FloatRoundStyleE2EEES1T_S1Y_JEEENSA_5SM1004TMEM4LOAD26SM100_TMEM_LOAD_32dp32b32xENSA_20SM90_TMA_LOAD_IM2COLES1I_NSA_39AutoVectorizingCopyWithAssumedAlignmentILi128EEENSA_21SM90_TMA_STORE_IM2COLES1I_S2D_S2D_EEEvvEEEEvNT_6ParamsE)
        .other          _ZN7cutlass13device_kernelINS_4conv6kernel13ConvUniversalINS1_16ConvProblemShapeILNS1_8OperatorE0ELi2EEENS1_10collective14CollectiveConvINS1_47MainloopSm100TmaUmmaWarpSpecializedImplicitGemmILS5_0ELi52ELi2ELi1ELi2EN4cute5tupleIJNSA_1CILi2EEENSC_ILi1EEESE_EEEEENSB_IJNSC_ILi128EEESH_NSB_IJNSC_ILi32EEEEEEEEENS_12float_e4m3_tESL_NSA_8TiledMMAINSA_8MMA_AtomIJNSA_10MMA_TraitsINSA_25SM100_MMA_F8F6F4_2x1SM_SSEJSL_SL_fSH_SH_NSA_17integral_constantINSA_4UMMA5MajorELSS_0EEEST_NSQ_INSR_7ScaleInELSU_0EEESV_EEEEEENSA_6LayoutINSB_IJSE_SE_SE_EEENSB_IJNSC_ILi0EEES10_S10_EEEEENSB_IJNSA_10UnderscoreES13_S13_EEEEENS7_6detail27Sm100ImplicitGemmTileTraitsINSA_25SM100_TMA_2SM_LOAD_IM2COLENSA_14ComposedLayoutINSA_7SwizzleILi1ELi4ELi3EEENSA_18smem_ptr_flag_bitsILi8EEENSY_INSB_IJNSC_ILi8EEESI_EEENSB_IJSI_SE_EEEEEEEvEENS17_INSA_18SM100_TMA_2SM_LOADES1I_vEEEENS_8epilogue10collective18CollectiveEpilogueINS1N_23Sm100TmaWarpSpecializedILi2ELi2ELi32ELb0ELb0EEEJNSB_IJNSC_ILi64EEESH_SJ_EEENSB_IJNSY_IS1S_SE_EENSY_INSB_IJSI_SD_EEENSB_IJSE_S1S_EEEEEEEESL_NSB_IJNSB_IJlllEEESE_S10_EEESL_S20_NS1N_6fusion15FusionCallbacksIS1R_NS21_17LinearCombinationISL_fSL_fLNS_15FloatRoundStyleE2EEES1T_S1Y_JEEENSA_5SM1004TMEM4LOAD26SM100_TMEM_LOAD_32dp32b32xENSA_20SM90_TMA_LOAD_IM2COLES1I_NSA_39AutoVectorizingCopyWithAssumedAlignmentILi128EEENSA_21SM90_TMA_STORE_IM2COLES1I_S2D_S2D_EEEvvEEEEvNT_6ParamsE,@"STO_CUDA_ENTRY STV_DEFAULT"
_ZN7cutlass13device_kernelINS_4conv6kernel13ConvUniversalINS1_16ConvProblemShapeILNS1_8OperatorE0ELi2EEENS1_10collective14CollectiveConvINS1_47MainloopSm100TmaUmmaWarpSpecializedImplicitGemmILS5_0ELi52ELi2ELi1ELi2EN4cute5tupleIJNSA_1CILi2EEENSC_ILi1EEESE_EEEEENSB_IJNSC_ILi128EEESH_NSB_IJNSC_ILi32EEEEEEEEENS_12float_e4m3_tESL_NSA_8TiledMMAINSA_8MMA_AtomIJNSA_10MMA_TraitsINSA_25SM100_MMA_F8F6F4_2x1SM_SSEJSL_SL_fSH_SH_NSA_17integral_constantINSA_4UMMA5MajorELSS_0EEEST_NSQ_INSR_7ScaleInELSU_0EEESV_EEEEEENSA_6LayoutINSB_IJSE_SE_SE_EEENSB_IJNSC_ILi0EEES10_S10_EEEEENSB_IJNSA_10UnderscoreES13_S13_EEEEENS7_6detail27Sm100ImplicitGemmTileTraitsINSA_25SM100_TMA_2SM_LOAD_IM2COLENSA_14ComposedLayoutINSA_7SwizzleILi1ELi4ELi3EEENSA_18smem_ptr_flag_bitsILi8EEENSY_INSB_IJNSC_ILi8EEESI_EEENSB_IJSI_SE_EEEEEEEvEENS17_INSA_18SM100_TMA_2SM_LOADES1I_vEEEENS_8epilogue10collective18CollectiveEpilogueINS1N_23Sm100TmaWarpSpecializedILi2ELi2ELi32ELb0ELb0EEEJNSB_IJNSC_ILi64EEESH_SJ_EEENSB_IJNSY_IS1S_SE_EENSY_INSB_IJSI_SD_EEENSB_IJSE_S1S_EEEEEEEESL_NSB_IJNSB_IJlllEEESE_S10_EEESL_S20_NS1N_6fusion15FusionCallbacksIS1R_NS21_17LinearCombinationISL_fSL_fLNS_15FloatRoundStyleE2EEES1T_S1Y_JEEENSA_5SM1004TMEM4LOAD26SM100_TMEM_LOAD_32dp32b32xENSA_20SM90_TMA_LOAD_IM2COLES1I_NSA_39AutoVectorizingCopyWithAssumedAlignmentILi128EEENSA_21SM90_TMA_STORE_IM2COLES1I_S2D_S2D_EEEvvEEEEvNT_6ParamsE:
[----:B------:R-:W1:Y:S01]  /*0000*/  LDC R1, c[0x0][0x37c] ;  /* 0x0000df00ff017b82 */ /* 0x000e620000000800 */
[----:B------:R-:W2:Y:S01]  /*0010*/  S2R R99, SR_TID.X ;  /* 0x0000000000637919 */ /* 0x000ea20000002100 */
[----:B------:R-:W3:Y:S06]  /*0020*/  LDCU.64 UR8, c[0x0][0x890] ;  /* 0x00011200ff0877ac */ /* 0x000eec0008000a00 */
[----:B------:R-:W4:Y:S01]  /*0030*/  S2UR UR45, SR_CgaCtaId ;  /* 0x00000000002d79c3 */ /* 0x000f220000008800 */
[----:B-1----:R-:W-:Y:S01]  /*0040*/  VIADD R1, R1, 0xfffffff8 ;  /* 0xfffffff801017836 */ /* 0x002fe20000000000 */
[----:B------:R-:W-:-:S02]  /*0050*/  PRMT R86, RZ, 0x7610, R86 ;  /* 0x00007610ff567816 */ /* 0x000fc40000000056 */
[----:B------:R-:W-:Y:S02]  /*0060*/  ELECT P1, URZ, PT ;  /* 0x0000000000ff782f */ /* 0x000fe40003820000 */
[----:B------:R-:W-:Y:S01]  /*0070*/  R2UR UR43, R1 ;  /* 0x00000000012b72ca */ /* 0x000fe200000e0000 */
[----:B---3--:R-:W-:-:S04]  /*0080*/  UISETP.NE.U32.AND UP0, UPT, UR8, URZ, UPT ;  /* 0x000000ff0800728c */ /* 0x008fc8000bf05070 */
[----:B------:R-:W-:Y:S02]  /*0090*/  UISETP.NE.AND.EX UP0, UPT, UR9, URZ, UPT, UP0 ;  /* 0x000000ff0900728c */ /* 0x000fe4000bf05300 */
[----:B----4-:R-:W-:Y:S02]  /*00a0*/  ULOP3.LUT UR26, UR45, 0x1, URZ, 0xc0, !UPT ;  /* 0x000000012d1a7892 */ /* 0x010fe4000f8ec0ff */
[----:B------:R-:W-:Y:S01]  /*00b0*/  ULOP3.LUT UR25, UR45, 0x1, URZ, 0x3c, !UPT ;  /* 0x000000012d197892 */ /* 0x000fe2000f8e3cff */
[----:B--2---:R-:W-:-:S05]  /*00c0*/  SHF.R.U32.HI R87, RZ, 0x5, R99 ;  /* 0x00000005ff577819 */ /* 0x004fca0000011663 */
[----:B------:R-:W1:Y:S02]  /*00d0*/  SHFL.IDX PT, R0, R87, RZ, 0x1f ;  /* 0x00001fff57007589 */ /* 0x000e6400000e0000 */
[----:B-1----:R-:W-:Y:S01]  /*00e0*/  R2UR UR18, R0 ;  /* 0x00000000001272ca */ /* 0x002fe200000e0000 */
[----:B------:R-:W-:-:S14]  /*00f0*/  BRA.U UP0, `(.L_x_0) ;  /* 0x0000000100307547 */ /* 0x000fdc000b800000 */
[----:B------:R-:W1:Y:S02]  /*0100*/  LDCU.64 UR4, c[0x0][0x888] ;  /* 0x00011100ff0477ac */ /* 0x000e640008000a00 */
[----:B-1----:R-:W-:-:S04]  /*0110*/  UISETP.NE.U32.AND UP0, UPT, UR4, URZ, UPT ;  /* 0x000000ff0400728c */ /* 0x002fc8000bf05070 */
[----:B------:R-:W-:-:S09]  /*0120*/  UISETP.NE.AND.EX UP0, UPT, UR5, URZ, UPT, UP0 ;  /* 0x000000ff0500728c */ /* 0x000fd2000bf05300 */
[----:B------:R-:W-:Y:S05]  /*0130*/  BRA.U !UP0, `(.L_x_1) ;  /* 0x0000000108147547 */ /* 0x000fea000b800000 */
[----:B------:R-:W1:Y:S01]  /*0140*/  LDC.64 R2, c[0x0][0x888] ;  /* 0x00022200ff027b82 */ /* 0x000e620000000a00 */
[----:B------:R-:W1:Y:S02]  /*0150*/  LDCU.64 UR4, c[0x0][0x358] ;  /* 0x00006b00ff0477ac */ /* 0x000e640008000a00 */
[----:B-1----:R1:W5:Y:S01]  /*0160*/  LDG.E R41, desc[UR4][R2.64] ;  /* 0x0000000402297981 */ /* 0x002362000c1e1900 */
[----:B------:R-:W-:Y:S01]  /*0170*/  HFMA2 R86, -RZ, RZ, 0, 5.9604644775390625e-08 ;  /* 0x00000001ff567431 */ /* 0x000fe200000001ff */
[----:B------:R-:W-:Y:S05]  /*0180*/  BRA `(.L_x_0) ;  /* 0x00000000000c7947 */ /* 0x000fea0003800000 */
.L_x_1:
[----:B------:R-:W1:Y:S01]  /*0190*/  LDCU UR4, c[0x0][0x880] ;  /* 0x00011000ff0477ac */ /* 0x000e620008000800 */
[----:B------:R-:W-:Y:S01]  /*01a0*/  HFMA2 R86, -RZ, RZ, 0, 5.9604644775390625e-08 ;  /* 0x00000001ff567431 */ /* 0x000fe200000001ff */
[----:B-1----:R-:W-:-:S07]  /*01b0*/  MOV R41, UR4 ;  /* 0x0000000400297c02 */ /* 0x002fce0008000f00 */
.L_x_0:
[----:B------:R-:W2:Y:S02]  /*01c0*/  LDCU.64 UR4, c[0x0][0x8b0] ;  /* 0x00011600ff0477ac */ /* 0x000ea40008000a00 */
[----:B--2---:R-:W-:-:S04]  /*01d0*/  UISETP.NE.U32.AND UP0, UPT, UR4, URZ, UPT ;  /* 0x000000ff0400728c */ /* 0x004fc8000bf05070 */
[----:B------:R-:W-:-:S09]  /*01e0*/  UISETP.NE.AND.EX UP0, UPT, UR5, URZ, UPT, UP0 ;  /* 0x000000ff0500728c */ /* 0x000fd2000bf05300 */
[----:B------:R-:W-:Y:S05]  /*01f0*/  BRA.U UP0, `(.L_x_2) ;  /* 0x0000000100287547 */ /* 0x000fea000b800000 */
[----:B------:R-:W2:Y:S02]  /*0200*/  LDCU.64 UR4, c[0x0][0x8a8] ;  /* 0x00011500ff0477ac */ /* 0x000ea40008000a00 */
[----:B--2---:R-:W-:-:S04]  /*0210*/  UISETP.NE.U32.AND UP0, UPT, UR4, URZ, UPT ;  /* 0x000000ff0400728c */ /* 0x004fc8000bf05070 */
[----:B------:R-:W-:-:S09]  /*0220*/  UISETP.NE.AND.EX UP0, UPT, UR5, URZ, UPT, UP0 ;  /* 0x000000ff0500728c */ /* 0x000fd2000bf05300 */
[----:B------:R-:W-:Y:S05]  /*0230*/  BRA.U !UP0, `(.L_x_3) ;  /* 0x0000000108107547 */ /* 0x000fea000b800000 */
[----:B------:R-:W2:Y:S01]  /*0240*/  LDC.64 R38, c[0x0][0x8a8] ;  /* 0x00022a00ff267b82 */ /* 0x000ea20000000a00 */
[----:B------:R-:W2:Y:S02]  /*0250*/  LDCU.64 UR4, c[0x0][0x358] ;  /* 0x00006b00ff0477ac */ /* 0x000ea40008000a00 */
[----:B--2---:R2:W5:Y:S01]  /*0260*/  LDG.E R38, desc[UR4][R38.64] ;  /* 0x0000000426267981 */ /* 0x004562000c1e1900 */
[----:B------:R-:W-:Y:S05]  /*0270*/  BRA `(.L_x_2) ;  /* 0x0000000000087947 */ /* 0x000fea0003800000 */
.L_x_3:
[----:B------:R-:W2:Y:S02]  /*0280*/  LDCU UR4, c[0x0][0x8a0] ;  /* 0x00011400ff0477ac */ /* 0x000ea40008000800 */
[----:B--2---:R-:W-:Y:S02]  /*0290*/  MOV R38, UR4 ;  /* 0x0000000400267c02 */ /* 0x004fe40008000f00 */
.L_x_2:
[----:B------:R-:W-:Y:S01]  /*02a0*/  IMAD.U32 R0, RZ, RZ, UR18 ;  /* 0x00000012ff007e24 */ /* 0x000fe2000f8e00ff */
[----:B------:R-:W-:Y:S04]  /*02b0*/  BSSY.RECONVERGENT B0, `(.L_x_4) ;  /* 0x000000c000007945 */ /* 0x000fe80003800200 */
[C---:B------:R-:W-:Y:S02]  /*02c0*/  ISETP.NE.OR P2, PT, R0.reuse, 0x1, !P1 ;  /* 0x000000010000780c */ /* 0x040fe40004f45670 */
[----:B------:R-:W-:-:S11]  /*02d0*/  ISETP.NE.OR P0, PT, R0, 0x3, !P1 ;  /* 0x000000030000780c */ /* 0x000fd60004f05670 */
[----:B------:R-:W-:Y:S05]  /*02e0*/  @P2 BRA `(.L_x_5) ;  /* 0x0000000000202947 */ /* 0x000fea0003800000 */
[----:B------:R-:W3:Y:S02]  /*02f0*/  LDCU.64 UR4, c[0x0][0x348] ;  /* 0x00006900ff0477ac */ /* 0x000ee40008000a00 */
[----:B---3--:R-:W-:Y:S02]  /*0300*/  UIADD3 UR6, UP1, UPT, UR4, 0x80, URZ ;  /* 0x0000008004067890 */ /* 0x008fe4000ff3e0ff */
[----:B------:R-:W-:Y:S02]  /*0310*/  UIADD3 UR4, UP0, UPT, UR4, 0x180, URZ ;  /* 0x0000018004047890 */ /* 0x000fe4000ff1e0ff */
[----:B------:R-:W-:Y:S02]  /*0320*/  UIADD3.X UR7, UPT, UPT, URZ, UR5, URZ, UP1, !UPT ;  /* 0x00000005ff077290 */ /* 0x000fe40008ffe4ff */
[----:B------:R-:W-:-:S07]  /*0330*/  UIADD3.X UR5, UPT, UPT, URZ, UR5, URZ, UP0, !UPT ;  /* 0x00000005ff057290 */ /* 0x000fce00087fe4ff */
[----:B------:R3:W-:Y:S02]  /*0340*/  UTMACCTL.PF [UR6] ;  /* 0x00000000060079b9 */ /* 0x0007e40008040000 */
[----:B------:R3:W-:Y:S02]  /*0350*/  UTMACCTL.PF [UR4] ;  /* 0x00000000040079b9 */ /* 0x0007e40008040000 */
[----:B---3--:R-:W-:Y:S01]  /*0360*/  NOP ;  /* 0x0000000000007918 */ /* 0x008fe20000000000 */
.L_x_5:
[----:B------:R-:W-:Y:S05]  /*0370*/  BSYNC.RECONVERGENT B0 ;  /* 0x0000000000007941 */ /* 0x000fea0003800200 */
.L_x_4:
[----:B------:R-:W-:Y:S04]  /*0380*/  BSSY.RECONVERGENT B0, `(.L_x_6) ;  /* 0x000000a000007945 */ /* 0x000fe80003800200 */
        /* <DEDUP_REMOVED lines=9> */
.L_x_7:
[----:B------:R-:W-:Y:S05]  /*0420*/  BSYNC.RECONVERGENT B0 ;  /* 0x0000000000007941 */ /* 0x000fea0003800200 */
.L_x_6:
[----:B------:R-:W3:Y:S01]  /*0430*/  LDCU.64 UR4, c[0x0][0x888] ;  /* 0x00011100ff0477ac */ /* 0x000ee20008000a00 */
[----:B------:R-:W-:Y:S02]  /*0440*/  UISETP.EQ.U32.AND UP2, UPT, UR8, URZ, UPT ;  /* 0x000000ff0800728c */ /* 0x000fe4000bf42070 */
[----:B------:R-:W-:Y:S02]  /*0450*/  UPLOP3.LUT UP3, UPT, UPT, UPT, UPT, 0x80, 0x8 ;  /* 0x000000000008789c */ /* 0x000fe40003f6f070 */
[----:B---3--:R-:W-:-:S04]  /*0460*/  UISETP.NE.U32.AND UP0, UPT, UR4, URZ, UPT ;  /* 0x000000ff0400728c */ /* 0x008fc8000bf05070 */
[----:B------:R-:W-:-:S04]  /*0470*/  UISETP.NE.AND.EX UP1, UPT, UR5, URZ, UPT, UP0 ;  /* 0x000000ff0500728c */ /* 0x000fc8000bf25300 */
[----:B------:R-:W-:-:S04]  /*0480*/  UISETP.EQ.OR.EX UP4, UPT, UR9, URZ, !UP1, UP2 ;  /* 0x000000ff0900728c */ /* 0x000fc8000cf82720 */
[----:B------:R-:W-:-:S06]  /*0490*/  UP2UR UR4, UPR, URZ, 0x10 ;  /* 0x00000010ff047883 */ /* 0x000fcc0008000000 */
[----:B------:R-:W-:Y:S01]  /*04a0*/  MOV R92, UR4 ;  /* 0x00000004005c7c02 */ /* 0x000fe20008000f00 */
[----:B------:R-:W-:Y:S06]  /*04b0*/  BRA.U !UP4, `(.L_x_8) ;  /* 0x000000010c207547 */ /* 0x000fec000b800000 */
[----:B------:R-:W-:Y:S01]  /*04c0*/  UISETP.NE.U32.AND UP2, UPT, UR8, URZ, UPT ;  /* 0x000000ff0800728c */ /* 0x000fe2000bf45070 */
[----:B-----5:R-:W-:Y:S01]  /*04d0*/  FSETP.NEU.AND P0, PT, R41, RZ, PT ;  /* 0x000000ff2900720b */ /* 0x020fe20003f0d000 */
[----:B------:R-:W-:Y:S02]  /*04e0*/  USEL UR4, URZ, 0xffffffff, UP1 ;  /* 0xffffffffff047887 */ /* 0x000fe40008800000 */
[----:B------:R-:W-:-:S10]  /*04f0*/  UISETP.NE.AND.EX UP2, UPT, UR9, URZ, UPT, UP2 ;  /* 0x000000ff0900728c */ /* 0x000fd4000bf45320 */
[----:B------:R-:W-:Y:S01]  /*0500*/  VOTEU.ANY UP0, P0 ;  /* 0x0000000000ff7886 */ /* 0x000fe20000000100 */
[----:B------:R-:W-:-:S04]  /*0510*/  @!UP2 USEL UR4, URZ, 0xffffffff, UP0 ;  /* 0xffffffffff04a887 */ /* 0x000fc80008000000 */
[----:B------:R-:W-:-:S04]  /*0520*/  ULOP3.LUT UR4, UR4, 0x1, URZ, 0xc0, !UPT ;  /* 0x0000000104047892 */ /* 0x000fc8000f8ec0ff */
[----:B------:R-:W-:-:S11]  /*0530*/  UISETP.NE.U32.AND UP3, UPT, UR4, 0x1, UPT ;  /* 0x000000010400788c */ /* 0x000fd6000bf65070 */
.L_x_8:
[----:B------:R-:W3:Y:S01]  /*0540*/  SHFL.IDX PT, R0, R87, RZ, 0x1f ;  /* 0x00001fff57007589 */ /* 0x000ee200000e0000 */
[----:B------:R-:W-:Y:S02]  /*0550*/  UISETP.NE.AND UP5, UPT, UR18, 0x2, UPT ;  /* 0x000000021200788c */ /* 0x000fe4000bfa5270 */
[----:B------:R-:W-:Y:S02]  /*0560*/  UISETP.NE.AND UP0, UPT, UR18, 0x2, UPT ;  /* 0x000000021200788c */ /* 0x000fe4000bf05270 */
[----:B------:R-:W-:Y:S02]  /*0570*/  UISETP.NE.OR UP2, UPT, UR26, URZ, UP5 ;  /* 0x000000ff1a00728c */ /* 0x000fe4000af45670 */
[----:B------:R-:W-:-:S04]  /*0580*/  USEL UR54, URZ, 0x1, UP0 ;  /* 0x00000001ff367887 */ /* 0x000fc80008000000 */
[----:B------:R-:W-:Y:S02]  /*0590*/  PLOP3.LUT P3, PT, P1, PT, UP2, 0xae, 0xea ;  /* 0x0000000000ea781c */ /* 0x000fe40000f6f52e */
[----:B---3--:R-:W-:-:S13]  /*05a0*/  ISETP.NE.AND P0, PT, R0, RZ, PT ;  /* 0x000000ff0000720c */ /* 0x008fda0003f05270 */
[----:B------:R-:W-:Y:S05]  /*05b0*/  @P0 BRA `(.L_x_9) ;  /* 0x0000000400d00947 */ /* 0x000fea0003800000 */
[----:B------:R-:W-:Y:S01]  /*05c0*/  ELECT P0, URZ, PT ;  /* 0x0000000000ff782f */ /* 0x000fe20003800000 */
[----:B------:R-:W-:-:S12]  /*05d0*/  BSSY.RECONVERGENT B0, `(.L_x_9) ;  /* 0x0000072000007945 */ /* 0x000fd80003800200 */
[----:B------:R-:W-:Y:S05]  /*05e0*/  @!P0 BRA `(.L_x_10) ;  /* 0x0000000400c08947 */ /* 0x000fea0003800000 */
[----:B------:R-:W-:Y:S01]  /*05f0*/  UMOV UR4, 0x400 ;  /* 0x0000040000047882 */ /* 0x000fe20000000000 */
[----:B------:R-:W-:Y:S01]  /*0600*/  UMOV UR6, 0x1 ;  /* 0x0000000100067882 */ /* 0x000fe20000000000 */
[----:B------:R-:W-:Y:S02]  /*0610*/  ULEA UR4, UR45, UR4, 0x18 ;  /* 0x000000042d047291 */ /* 0x000fe4000f8ec0ff */
[----:B------:R-:W-:-:S04]  /*0620*/  UIADD3 UR6, UPT, UPT, -UR6, 0x100000, URZ ;  /* 0x0010000006067890 */ /* 0x000fc8000fffe1ff */
[----:B------:R-:W-:Y:S02]  /*0630*/  USHF.L.U32 UR7, UR6, 0xb, URZ ;  /* 0x0000000b06077899 */ /* 0x000fe400080006ff */
[----:B------:R-:W-:Y:S01]  /*0640*/  USHF.L.U32 UR6, UR6, 0x1, URZ ;  /* 0x0000000106067899 */ /* 0x000fe200080006ff */
[----:B------:R-:W3:Y:S11]  /*0650*/  FENCE.VIEW.ASYNC.S ;  /* 0x00000000000073c6 */ /* 0x000ef60000000000 */
[----:B---3--:R3:W4:Y:S01]  /*0660*/  SYNCS.EXCH.64 URZ, [UR4], UR6 ;  /* 0x0000000604ff75b2 */ /* 0x0087220008000100 */
[----:B------:R3:W1:Y:S01]  /*0670*/  SYNCS.EXCH.64 URZ, [UR4+0x1a0], UR6 ;  /* 0x0001a00604ff75b2 */ /* 0x0006620008000100 */
        /* <DEDUP_REMOVED lines=101> */
[----:B------:R3:W1:Y:S02]  /*0cd0*/  SYNCS.EXCH.64 URZ, [UR4+0x338], UR6 ;  /* 0x0003380604ff75b2 */ /* 0x0006640008000100 */
[----:B---34-:R-:W-:Y:S01]  /*0ce0*/  NOP ;  /* 0x0000000000007918 */ /* 0x018fe20000000000 */
.L_x_10:
[----:B------:R-:W-:Y:S05]  /*0cf0*/  BSYNC.RECONVERGENT B0 ;  /* 0x0000000000007941 */ /* 0x000fea0003800200 */
.L_x_9:
[----:B------:R-:W3:Y:S01]  /*0d00*/  SHFL.IDX PT, R0, R87, RZ, 0x1f ;  /* 0x00001fff57007589 */ /* 0x000ee200000e0000 */
[----:B------:R-:W-:Y:S01]  /*0d10*/  NOP ;  /* 0x0000000000007918 */ /* 0x000fe20000000000 */
[----:B---3--:R-:W-:-:S13]  /*0d20*/  ISETP.NE.AND P0, PT, R0, 0x1, PT ;  /* 0x000000010000780c */ /* 0x008fda0003f05270 */
[----:B------:R-:W-:Y:S05]  /*0d30*/  @P0 BRA `(.L_x_11) ;  /* 0x0000000000440947 */ /* 0x000fea0003800000 */
[----:B------:R-:W-:Y:S01]  /*0d40*/  UMOV UR4, 0x400 ;  /* 0x0000040000047882 */ /* 0x000fe20000000000 */
[----:B------:R-:W-:Y:S01]  /*0d50*/  UMOV UR8, 0x20 ;  /* 0x0000002000087882 */ /* 0x000fe20000000000 */
[----:B------:R-:W-:Y:S01]  /*0d60*/  UMOV UR6, 0x80 ;  /* 0x0000008000067882 */ /* 0x000fe20000000000 */
[----:B------:R-:W-:Y:S02]  /*0d70*/  ULEA UR4, UR45, UR4, 0x18 ;  /* 0x000000042d047291 */ /* 0x000fe4000f8ec0ff */
[----:B------:R-:W-:-:S04]  /*0d80*/  UIADD3 UR8, UPT, UPT, -UR8, 0x100000, URZ ;  /* 0x0010000008087890 */ /* 0x000fc8000fffe1ff */
[----:B------:R-:W-:Y:S02]  /*0d90*/  USHF.L.U32 UR9, UR8, 0xb, URZ ;  /* 0x0000000b08097899 */ /* 0x000fe400080006ff */
[----:B------:R-:W-:Y:S02]  /*0da0*/  USHF.L.U32 UR8, UR8, 0x1, URZ ;  /* 0x0000000108087899 */ /* 0x000fe400080006ff */
[----:B------:R-:W-:-:S04]  /*0db0*/  UIADD3 UR6, UPT, UPT, -UR6, 0x100000, URZ ;  /* 0x0010000006067890 */ /* 0x000fc8000fffe1ff */
[----:B------:R-:W-:Y:S02]  /*0dc0*/  USHF.L.U32 UR7, UR6, 0xb, URZ ;  /* 0x0000000b06077899 */ /* 0x000fe400080006ff */
[----:B------:R-:W-:Y:S01]  /*0dd0*/  USHF.L.U32 UR6, UR6, 0x1, URZ ;  /* 0x0000000106067899 */ /* 0x000fe200080006ff */
[----:B------:R-:W-:Y:S01]  /*0de0*/  ELECT P0, URZ, PT ;  /* 0x0000000000ff782f */ /* 0x000fe20003800000 */
[----:B------:R-:W3:Y:S02]  /*0df0*/  FENCE.VIEW.ASYNC.S ;  /* 0x00000000000073c6 */ /* 0x000ee40000000000 */
[----:B---3--:R3:W4:Y:S08]  /*0e00*/  SYNCS.EXCH.64 URZ, [UR4+0x340], UR8 ;  /* 0x0003400804ff75b2 */ /* 0x0087300008000100 */
[----:B------:R3:W1:Y:S01]  /*0e10*/  SYNCS.EXCH.64 URZ, [UR4+0x350], UR6 ;  /* 0x0003500604ff75b2 */ /* 0x0006620008000100 */
[----:B------:R3:W1:Y:S01]  /*0e20*/  SYNCS.EXCH.64 URZ, [UR4+0x348], UR8 ;  /* 0x0003480804ff75b2 */ /* 0x0006620008000100 */
[----:B------:R3:W1:Y:S01]  /*0e30*/  SYNCS.EXCH.64 URZ, [UR4+0x358], UR6 ;  /* 0x0003580604ff75b2 */ /* 0x0006620008000100 */
[----:B------:R-:W-:Y:S01]  /*0e40*/  NOP ;  /* 0x0000000000007918 */ /* 0x000fe20000000000 */
.L_x_11:
[----:B------:R-:W2:Y:S01]  /*0e50*/  SHFL.IDX PT, R0, R87, RZ, 0x1f ;  /* 0x00001fff57007589 */ /* 0x000ea200000e0000 */
[----:B------:R-:W-:Y:S01]  /*0e60*/  NOP ;  /* 0x0000000000007918 */ /* 0x000fe20000000000 */
[----:B--2---:R-:W-:-:S13]  /*0e70*/  ISETP.NE.AND P0, PT, R0, 0x3, PT ;  /* 0x000000030000780c */ /* 0x004fda0003f05270 */
[----:B------:R-:W-:Y:S05]  /*0e80*/  @P0 BRA `(.L_x_12) ;  /* 0x00000000002c0947 */ /* 0x000fea0003800000 */
[----:B---3--:R-:W-:Y:S01]  /*0e90*/  UMOV UR4, 0x400 ;  /* 0x0000040000047882 */ /* 0x008fe20000000000 */
[----:B------:R-:W-:Y:S01]  /*0ea0*/  UMOV UR6, 0x20 ;  /* 0x0000002000067882 */ /* 0x000fe20000000000 */
[----:B------:R-:W-:Y:S02]  /*0eb0*/  ULEA UR4, UR45, UR4, 0x18 ;  /* 0x000000042d047291 */ /* 0x000fe4000f8ec0ff */
[----:B------:R-:W-:-:S04]  /*0ec0*/  UIADD3 UR6, UPT, UPT, -UR6, 0x100000, URZ ;  /* 0x0010000006067890 */ /* 0x000fc8000fffe1ff */
[----:B------:R-:W-:Y:S02]  /*0ed0*/  USHF.L.U32 UR7, UR6, 0xb, URZ ;  /* 0x0000000b06077899 */ /* 0x000fe400080006ff */
[----:B------:R-:W-:Y:S01]  /*0ee0*/  USHF.L.U32 UR6, UR6, 0x1, URZ ;  /* 0x0000000106067899 */ /* 0x000fe200080006ff */
[----:B------:R-:W-:Y:S01]  /*0ef0*/  ELECT P0, URZ, PT ;  /* 0x0000000000ff782f */ /* 0x000fe20003800000 */
[----:B------:R-:W2:Y:S10]  /*0f00*/  FENCE.VIEW.ASYNC.S ;  /* 0x00000000000073c6 */ /* 0x000eb40000000000 */
[----:B--2---:R2:W3:Y:S01]  /*0f10*/  SYNCS.EXCH.64 URZ, [UR4+0x360], UR6 ;  /* 0x0003600604ff75b2 */ /* 0x0044e20008000100 */
[----:B------:R2:W1:Y:S01]  /*0f20*/  SYNCS.EXCH.64 URZ, [UR4+0x368], UR6 ;  /* 0x0003680604ff75b2 */ /* 0x0004620008000100 */
[----:B------:R-:W-:Y:S01]  /*0f30*/  NOP ;  /* 0x0000000000007918 */ /* 0x000fe20000000000 */
.L_x_12:
[----:B------:R-:W4:Y:S01]  /*0f40*/  SHFL.IDX PT, R0, R87, RZ, 0x1f ;  /* 0x00001fff57007589 */ /* 0x000f2200000e0000 */
[----:B------:R-:W-:Y:S01]  /*0f50*/  NOP ;  /* 0x0000000000007918 */ /* 0x000fe20000000000 */
[----:B----4-:R-:W-:-:S13]  /*0f60*/  ISETP.NE.AND P0, PT, R0, 0x4, PT ;  /* 0x000000040000780c */ /* 0x010fda0003f05270 */
[----:B------:R-:W-:Y:S05]  /*0f70*/  @P0 BRA `(.L_x_13) ;  /* 0x0000000000400947 */ /* 0x000fea0003800000 */
[----:B--23--:R-:W-:Y:S01]  /*0f80*/  UMOV UR4, 0x1e0 ;  /* 0x000001e000047882 */ /* 0x00cfe20000000000 */
[----:B------:R-:W-:Y:S01]  /*0f90*/  UMOV UR6, 0x400 ;  /* 0x0000040000067882 */ /* 0x000fe20000000000 */
[----:B------:R-:W-:Y:S01]  /*0fa0*/  USEL UR4, UR4, 0x1a0, UP3 ;  /* 0x000001a004047887 */ /* 0x000fe20009800000 */
        /* <DEDUP_REMOVED lines=9> */
[----:B------:R-:W2:Y:S02]  /*1040*/  FENCE.VIEW.ASYNC.S ;  /* 0x00000000000073c6 */ /* 0x000ea40000000000 */
[----:B--2---:R4:W2:Y:S08]  /*1050*/  SYNCS.EXCH.64 URZ, [UR6+0x370], UR8 ;  /* 0x0003700806ff75b2 */ /* 0x0048b00008000100 */
[----:B------:R4:W3:Y:S02]  /*1060*/  SYNCS.EXCH.64 URZ, [UR6+0x378], UR4 ;  /* 0x0003780406ff75b2 */ /* 0x0008e40008000100 */
[----:B----4-:R-:W-:Y:S01]  /*1070*/  NOP ;  /* 0x0000000000007918 */ /* 0x010fe20000000000 */
.L_x_13:
[----:B------:R-:W4:Y:S01]  /*1080*/  SHFL.IDX PT, R0, R87, RZ, 0x1f ;  /* 0x00001fff57007589 */ /* 0x000f2200000e0000 */
[----:B------:R-:W-:Y:S01]  /*1090*/  ISETP.NE.OR P1, PT, RZ, UR18, !P1 ;  /* 0x00000012ff007c0c */ /* 0x000fe2000cf25670 */
[----:B------:R-:W-:Y:S01]  /*10a0*/  NOP ;  /* 0x0000000000007918 */ /* 0x000fe20000000000 */
[----:B----4-:R-:W-:-:S13]  /*10b0*/  ISETP.NE.AND P0, PT, R0, 0x5, PT ;  /* 0x000000050000780c */ /* 0x010fda0003f05270 */
[----:B------:R-:W-:Y:S05]  /*10c0*/  @P0 BRA `(.L_x_14) ;  /* 0x0000000000440947 */ /* 0x000fea0003800000 */
[----:B--23--:R-:W-:Y:S01]  /*10d0*/  UMOV UR4, 0x400 ;  /* 0x0000040000047882 */ /* 0x00cfe20000000000 */
        /* <DEDUP_REMOVED lines=12> */
[----:B------:R4:W3:Y:S01]  /*11a0*/  SYNCS.EXCH.64 URZ, [UR4+0x390], UR8 ;  /* 0x0003900804ff75b2 */ /* 0x0008e20008000100 */
[----:B------:R4:W1:Y:S01]  /*11b0*/  SYNCS.EXCH.64 URZ, [UR4+0x388], UR6 ;  /* 0x0003880604ff75b2 */ /* 0x0008620008000100 */
[----:B------:R4:W1:Y:S02]  /*11c0*/  SYNCS.EXCH.64 URZ, [UR4+0x398], UR8 ;  /* 0x0003980804ff75b2 */ /* 0x0008640008000100 */
[----:B----4-:R-:W-:Y:S01]  /*11d0*/  NOP ;  /* 0x0000000000007918 */ /* 0x010fe20000000000 */
.L_x_14:
[----:B------:R-:W-:Y:S01]  /*11e0*/  VOTEU.ALL UP0, P1 ;  /* 0x0000000000ff7886 */ /* 0x000fe20000800000 */
[----:B--23--:R-:W-:Y:S01]  /*11f0*/  UMOV UR4, 0x20 ;  /* 0x0000002000047882 */ /* 0x00cfe20000000000 */
[----:B------:R-:W2:Y:S01]  /*1200*/  LDCU UR7, c[0x0][0x36c] ;  /* 0x00006d80ff0777ac */ /* 0x000ea20008000800 */
[----:B------:R-:W-:Y:S01]  /*1210*/  NOP ;  /* 0x0000000000007918 */ /* 0x000fe20000000000 */
[----:B-1----:R-:W-:Y:S01]  /*1220*/  LOP3.LUT R3, R99, 0x1f, RZ, 0xc0, !PT ;  /* 0x0000001f63037812 */ /* 0x002fe200078ec0ff */
[----:B------:R-:W-:Y:S01]  /*1230*/  @!UP0 UMOV UR6, 0x400 ;  /* 0x0000040000068882 */ /* 0x000fe20000000000 */
[----:B------:R-:W-:-:S04]  /*1240*/  @!UP0 UIADD3 UR4, UPT, UPT, -UR4, 0x100000, URZ ;  /* 0x0010000004048890 */ /* 0x000fc8000fffe1ff */
[----:B------:R-:W-:Y:S02]  /*1250*/  @!UP0 USHF.L.U32 UR5, UR4, 0xb, URZ ;  /* 0x0000000b04058899 */ /* 0x000fe400080006ff */
[----:B------:R-:W-:Y:S02]  /*1260*/  @!UP0 USHF.L.U32 UR4, UR4, 0x1, URZ ;  /* 0x0000000104048899 */ /* 0x000fe400080006ff */
[----:B------:R-:W-:Y:S01]  /*1270*/  @!UP0 ULEA UR6, UR45, UR6, 0x18 ;  /* 0x000000062d068291 */ /* 0x000fe2000f8ec0ff */
[----:B------:R-:W-:Y:S01]  /*1280*/  VOTEU.ALL UP0, P1 ;  /* 0x0000000000ff7886 */ /* 0x000fe20000800000 */
[----:B------:R-:W-:Y:S02]  /*1290*/  UISETP.NE.AND UP4, UPT, UR18, URZ, UPT ;  /* 0x000000ff1200728c */ /* 0x000fe4000bf85270 */
[----:B--2---:R-:W-:Y:S01]  /*12a0*/  UISETP.EQ.U32.AND UP6, UPT, UR7, 0x1, UPT ;  /* 0x000000010700788c */ /* 0x004fe2000bfc2070 */
[----:B------:R-:W1:Y:S07]  /*12b0*/  FENCE.VIEW.ASYNC.S ;  /* 0x00000000000073c6 */ /* 0x000e6e0000000000 */
[----:B-1----:R1:W2:Y:S01]  /*12c0*/  @!UP0 SYNCS.EXCH.64 URZ, [UR6+0x3a0], UR4 ;  /* 0x0003a00406ff85b2 */ /* 0x0022a20008000100 */
[----:B------:R-:W-:Y:S05]  /*12d0*/  BRA.U !UP6, `(.L_x_15) ;  /* 0x000000010e087547 */ /* 0x000fea000b800000 */
[----:B--2---:R-:W-:Y:S01]  /*12e0*/  UCGABAR_ARV ;  /* 0x00000000000079c7 */ /* 0x004fe20008000000 */
[----:B------:R-:W-:Y:S05]  /*12f0*/  BRA `(.L_x_16) ;  /* 0x0000000000047947 */ /* 0x000fea0003800000 */
.L_x_15:
[----:B--2---:R-:W-:Y:S01]  /*1300*/  NOP ;  /* 0x0000000000007918 */ /* 0x004fe20000000000 */
.L_x_16:
[----:B------:R-:W2:Y:S01]  /*1310*/  S2UR UR21, SR_CTAID.X ;  /* 0x00000000001579c3 */ /* 0x000ea20000002500 */
[----:B------:R-:W-:-:S05]  /*1320*/  CS2R.32 R91, SR_CgaSize ;  /* 0x00000000005b7805 */ /* 0x000fca0000008a00 */
[----:B------:R-:W-:-:S05]  /*1330*/  IMAD R91, R91, -0xa0, RZ ;  /* 0xffffff605b5b7824 */ /* 0x000fca00078e02ff */
[----:B-1----:R-:W-:-:S14]  /*1340*/  R2UR UR5, R91 ;  /* 0x000000005b0572ca */ /* 0x002fdc00000e0000 */
[----:B------:R-:W1:Y:S01]  /*1350*/  LDCU UR5, c[0x0][UR5+0x2b0] ;  /* 0x00005600050577ac */ /* 0x000e620008000800 */
[----:B------:R-:W-:-:S05]  /*1360*/  CS2R.32 R91, SR_CgaSize ;  /* 0x00000000005b7805 */ /* 0x000fca0000008a00 */
[----:B------:R-:W-:-:S05]  /*1370*/  IMAD R91, R91, -0xa0, RZ ;  /* 0xffffff605b5b7824 */ /* 0x000fca00078e02ff */
[----:B------:R-:W-:-:S14]  /*1380*/  R2UR UR4, R91 ;  /* 0x000000005b0472ca */ /* 0x000fdc00000e0000 */
[----:B------:R-:W3:Y:S01]  /*1390*/  LDCU UR4, c[0x0][UR4+0x2b4] ;  /* 0x00005680040477ac */ /* 0x000ee20008000800 */
[----:B------:R-:W4:Y:S01]  /*13a0*/  S2UR UR20, SR_CTAID.Y ;  /* 0x00000000001479c3 */ /* 0x000f220000002600 */
[----:B------:R-:W-:-:S05]  /*13b0*/  CS2R.32 R91, SR_CgaSize ;  /* 0x00000000005b7805 */ /* 0x000fca0000008a00 */
[----:B------:R-:W-:-:S05]  /*13c0*/  IMAD R91, R91, -0xa0, RZ ;  /* 0xffffff605b5b7824 */ /* 0x000fca00078e02ff */
[----:B------:R-:W-:-:S14]  /*13d0*/  R2UR UR7, R91 ;  /* 0x000000005b0772ca */ /* 0x000fdc00000e0000 */
[----:B------:R-:W3:Y:S01]  /*13e0*/  LDCU UR7, c[0x0][UR7+0x2a0] ;  /* 0x00005400070777ac */ /* 0x000ee20008000800 */
[----:B------:R-:W-:-:S05]  /*13f0*/  CS2R.32 R91, SR_CgaSize ;  /* 0x00000000005b7805 */ /* 0x000fca0000008a00 */
[----:B------:R-:W-:-:S05]  /*1400*/  IMAD R91, R91, -0xa0, RZ ;  /* 0xffffff605b5b7824 */ /* 0x000fca00078e02ff */
[----:B------:R-:W-:-:S14]  /*1410*/  R2UR UR8, R91 ;  /* 0x000000005b0872ca */ /* 0x000fdc00000e0000 */
[----:B------:R-:W3:Y:S01]  /*1420*/  LDCU UR8, c[0x0][UR8+0x2a4] ;  /* 0x00005480080877ac */ /* 0x000ee20008000800 */
[----:B------:R-:W3:Y:S01]  /*1430*/  LDCU UR19, c[0x0][0xb24] ;  /* 0x00016480ff1377ac */ /* 0x000ee20008000800 */
[----:B------:R-:W3:Y:S01]  /*1440*/  LDCU UR39, c[0x0][0xb24] ;  /* 0x00016480ff2777ac */ /* 0x000ee20008000800 */
[----:B--2---:R-:W-:Y:S01]  /*1450*/  I2FP.F32.U32 R2, UR21 ;  /* 0x0000001500027c45 */ /* 0x004fe20008201000 */
[----:B------:R-:W2:Y:S04]  /*1460*/  LDCU UR24, c[0x0][0xb30] ;  /* 0x00016600ff1877ac */ /* 0x000ea80008000800 */
[----:B-1----:R-:W-:Y:S01]  /*1470*/  FMUL R2, R2, UR5 ;  /* 0x0000000502027c20 */ /* 0x002fe20008400000 */
[----:B----4-:R-:W-:-:S05]  /*1480*/  I2FP.F32.U32 R0, UR20 ;  /* 0x0000001400007c45 */ /* 0x010fca0008201000 */
[----:B------:R-:W1:Y:S01]  /*1490*/  F2I.U32.TRUNC.NTZ R2, R2 ;  /* 0x0000000200027305 */ /* 0x000e62000020f000 */
[----:B---3--:R-:W-:-:S07]  /*14a0*/  FMUL R0, R0, UR4 ;  /* 0x0000000400007c20 */ /* 0x008fce0008400000 */
[----:B------:R-:W3:Y:S01]  /*14b0*/  F2I.U32.TRUNC.NTZ R0, R0 ;  /* 0x0000000000007305 */ /* 0x000ee2000020f000 */
[----:B-1----:R-:W-:Y:S02]  /*14c0*/  R2UR UR4, R2 ;  /* 0x00000000020472ca */ /* 0x002fe400000e0000 */
[----:B------:R-:W-:Y:S02]  /*14d0*/  PRMT R2, RZ, 0x7610, R2 ;  /* 0x00007610ff027816 */ /* 0x000fe40000000002 */
[----:B---3--:R-:W-:Y:S02]  /*14e0*/  R2UR UR6, R0 ;  /* 0x00000000000672ca */ /* 0x008fe400000e0000 */
[----:B------:R-:W-:-:S07]  /*14f0*/  PRMT R0, RZ, 0x7610, R0 ;  /* 0x00007610ff007816 */ /* 0x000fce0000000000 */
[----:B------:R-:W-:-:S04]  /*1500*/  UIADD3 UR5, UPT, UPT, -UR4, URZ, URZ ;  /* 0x000000ff04057290 */ /* 0x000fc8000fffe1ff */
[----:B------:R-:W-:Y:S02]  /*1510*/  UIMAD UR5, UR7, UR5, UR21 ;  /* 0x00000005070572a4 */ /* 0x000fe4000f8e0215 */
[----:B------:R-:W-:-:S04]  /*1520*/  UIADD3 UR4, UPT, UPT, -UR6, URZ, URZ ;  /* 0x000000ff06047290 */ /* 0x000fc8000fffe1ff */
[----:B------:R-:W-:Y:S01]  /*1530*/  IMAD.U32 R91, RZ, RZ, UR5 ;  /* 0x00000005ff5b7e24 */ /* 0x000fe2000f8e00ff */
[----:B------:R-:W-:-:S06]  /*1540*/  UIMAD UR4, UR8, UR4, UR20 ;  /* 0x00000004080472a4 */ /* 0x000fcc000f8e0214 */
[----:B------:R-:W-:Y:S01]  /*1550*/  IMAD.U32 R90, RZ, RZ, UR4 ;  /* 0x00000004ff5a7e24 */ /* 0x000fe2000f8e00ff */
[----:B--2---:R-:W-:Y:S06]  /*1560*/  BRA.U UP4, `(.L_x_17) ;  /* 0x0000000104307547 */ /* 0x004fec000b800000 */
[----:B------:R-:W-:Y:S01]  /*1570*/  R2UR UR5, R90 ;  /* 0x000000005a0572ca */ /* 0x000fe200000e0000 */
[----:B------:R-:W-:Y:S01]  /*1580*/  UMOV UR7, 0x3 ;  /* 0x0000000300077882 */ /* 0x000fe20000000000 */
[----:B------:R-:W-:-:S11]  /*1590*/  R2UR UR4, R91 ;  /* 0x000000005b0472ca */ /* 0x000fd600000e0000 */
[----:B------:R-:W-:-:S04]  /*15a0*/  UISETP.NE.AND UP0, UPT, UR5, URZ, UPT ;  /* 0x000000ff0500728c */ /* 0x000fc8000bf05270 */
[----:B------:R-:W-:Y:S02]  /*15b0*/  UISETP.LT.U32.OR UP0, UPT, UR4, 0x2, !UP0 ;  /* 0x000000020400788c */ /* 0x000fe4000c701470 */
[----:B------:R-:W-:Y:S02]  /*15c0*/  ULOP3.LUT UR4, UR4, 0xfffffffe, URZ, 0xc0, !UPT ;  /* 0xfffffffe04047892 */ /* 0x000fe4000f8ec0ff */
[----:B------:R-:W-:Y:S02]  /*15d0*/  USEL UR6, URZ, 0x1, !UP0 ;  /* 0x00000001ff067887 */ /* 0x000fe4000c000000 */
[----:B------:R-:W-:Y:S02]  /*15e0*/  USEL UR5, URZ, 0x2, !UP0 ;  /* 0x00000002ff057887 */ /* 0x000fe4000c000000 */
[----:B------:R-:W-:Y:S02]  /*15f0*/  USHF.L.U32 UR4, UR7, UR4, URZ ;  /* 0x0000000407047299 */ /* 0x000fe400080006ff */
[----:B------:R-:W-:-:S04]  /*1600*/  UIADD3 UR5, UPT, UPT, UR6, UR5, URZ ;  /* 0x0000000506057290 */ /* 0x000fc8000fffe0ff */
[----:B------:R-:W-:Y:S02]  /*1610*/  IMAD.U32 R0, RZ, RZ, UR4 ;  /* 0x00000004ff007e24 */ /* 0x000fe4000f8e00ff */
[----:B------:R-:W-:-:S07]  /*1620*/  IMAD.U32 R2, RZ, RZ, UR5 ;  /* 0x00000005ff027e24 */ /* 0x000fce000f8e00ff */
.L_x_17:
[----:B------:R-:W1:Y:S01]  /*1630*/  S2UR UR47, SR_CTAID.Z ;  /* 0x00000000002f79c3 */ /* 0x000e620000002700 */
[----:B------:R-:W-:Y:S01]  /*1640*/  UISETP.GE.AND UP0, UPT, UR19, 0x1, UPT ;  /* 0x000000011300788c */ /* 0x000fe2000bf06270 */
[----:B------:R-:W-:-:S08]  /*1650*/  UMOV UR46, UR21 ;  /* 0x00000015002e7c82 */ /* 0x000fd00008000000 */
[----:B------:R-:W-:Y:S05]  /*1660*/  BRA.U !UP0, `(.L_x_18) ;  /* 0x0000000108d47547 */ /* 0x000fea000b800000 */
[----:B------:R-:W2:Y:S01]  /*1670*/  LDCU.128 UR12, c[0x0][0xb10] ;  /* 0x00016200ff0c77ac */ /* 0x000ea20008000c00 */
[----:B------:R-:W3:Y:S01]  /*1680*/  LDCU UR22, c[0x0][0xb0c] ;  /* 0x00016180ff1677ac */ /* 0x000ee20008000800 */
[----:B------:R-:W4:Y:S01]  /*1690*/  LDCU UR6, c[0x0][0x370] ;  /* 0x00006e00ff0677ac */ /* 0x000f220008000800 */
[----:B------:R-:W1:Y:S01]  /*16a0*/  LDCU UR7, c[0x0][0x374] ;  /* 0x00006e80ff0777ac */ /* 0x000e620008000800 */
[----:B------:R-:W1:Y:S01]  /*16b0*/  LDCU UR23, c[0x0][0xb20] ;  /* 0x00016400ff1777ac */ /* 0x000e620008000800 */
[----:B--2---:R-:W-:Y:S02]  /*16c0*/  UIMAD.WIDE.U32 UR4, UR21, UR12, URZ ;  /* 0x0000000c150472a5 */ /* 0x004fe4000f8e00ff */
[----:B---3--:R-:W-:Y:S01]  /*16d0*/  UISETP.NE.AND UP0, UPT, UR22, 0x1, UPT ;  /* 0x000000011600788c */ /* 0x008fe2000bf05270 */
[----:B------:R-:W2:Y:S01]  /*16e0*/  LDCU.64 UR8, c[0x0][0xb28] ;  /* 0x00016500ff0877ac */ /* 0x000ea20008000a00 */
[----:B----4-:R-:W-:-:S03]  /*16f0*/  UIMAD.WIDE.U32 UR10, UR6, UR12, URZ ;  /* 0x0000000c060a72a5 */ /* 0x010fc6000f8e00ff */
[----:B------:R-:W-:Y:S01]  /*1700*/  UMOV UR4, UR5 ;  /* 0x0000000500047c82 */ /* 0x000fe20008000000 */
[----:B------:R-:W-:Y:S02]  /*1710*/  UISETP.NE.AND UP2, UPT, UR19, 0x1, UPT ;  /* 0x000000011300788c */ /* 0x000fe4000bf45270 */
[----:B------:R-:W-:Y:S01]  /*1720*/  USHF.R.U32.HI UR4, URZ, UR13, UR4 ;  /* 0x0000000dff047299 */ /* 0x000fe20008011604 */
[----:B------:R-:W-:Y:S01]  /*1730*/  UMOV UR10, UR11 ;  /* 0x0000000b000a7c82 */ /* 0x000fe20008000000 */
[----:B------:R-:W-:Y:S02]  /*1740*/  UIMAD.WIDE.U32 UR16, UR20, UR15, URZ ;  /* 0x0000000f141072a5 */ /* 0x000fe4000f8e00ff */
[----:B------:R-:W-:Y:S02]  /*1750*/  USEL UR5, UR21, UR4, !UP0 ;  /* 0x0000000415057287 */ /* 0x000fe4000c000000 */
[----:B------:R-:W-:Y:S02]  /*1760*/  @UP0 USHF.R.U32.HI UR6, URZ, UR13, UR10 ;  /* 0x0000000dff060299 */ /* 0x000fe4000801160a */
[----:B------:R-:W-:-:S02]  /*1770*/  UISETP.NE.AND UP0, UPT, UR14, 0x1, UPT ;  /* 0x000000010e00788c */ /* 0x000fc4000bf05270 */
[----:B-1----:R-:W-:Y:S02]  /*1780*/  UIMAD.WIDE.U32 UR10, UR7, UR15, URZ ;  /* 0x0000000f070a72a5 */ /* 0x002fe4000f8e00ff */
[----:B--2---:R-:W-:Y:S01]  /*1790*/  UIMAD.WIDE.U32 UR12, UR6, UR8, URZ ;  /* 0x00000008060c72a5 */ /* 0x004fe2000f8e00ff */
[----:B------:R-:W-:Y:S01]  /*17a0*/  UMOV UR4, UR17 ;  /* 0x0000001100047c82 */ /* 0x000fe20008000000 */
[----:B------:R-:W-:-:S03]  /*17b0*/  UIADD3 UR46, UPT, UPT, -UR5, URZ, URZ ;  /* 0x000000ff052e7290 */ /* 0x000fc6000fffe1ff */
[----:B------:R-:W-:Y:S01]  /*17c0*/  UMOV UR10, UR11 ;  /* 0x0000000b000a7c82 */ /* 0x000fe20008000000 */
[----:B------:R-:W-:Y:S02]  /*17d0*/  USHF.R.U32.HI UR4, URZ, UR23, UR4 ;  /* 0x00000017ff047299 */ /* 0x000fe40008011604 */
[----:B------:R-:W-:Y:S01]  /*17e0*/  @UP0 USHF.R.U32.HI UR7, URZ, UR23, UR10 ;  /* 0x00000017ff070299 */ /* 0x000fe2000801160a */
[----:B------:R-:W-:Y:S01]  /*17f0*/  UMOV UR12, UR13 ;  /* 0x0000000d000c7c82 */ /* 0x000fe20008000000 */
[----:B------:R-:W-:Y:S02]  /*1800*/  USEL UR4, UR20, UR4, !UP0 ;  /* 0x0000000414047287 */ /* 0x000fe4000c000000 */
[----:B------:R-:W-:Y:S02]  /*1810*/  UIMAD.WIDE.U32 UR10, UR7, UR8, URZ ;  /* 0x00000008070a72a5 */ /* 0x000fe4000f8e00ff */
[----:B------:R-:W-:Y:S02]  /*1820*/  @UP2 USHF.R.U32.HI UR6, URZ, UR9, UR12 ;  /* 0x00000009ff062299 */ /* 0x000fe4000801160c */
[----:B------:R-:W-:-:S02]  /*1830*/  UIMAD.WIDE.U32 UR12, UR4, UR8, URZ ;  /* 0x00000008040c72a5 */ /* 0x000fc4000f8e00ff */
[----:B------:R-:W-:Y:S01]  /*1840*/  UIMAD UR46, UR22, UR46, UR21 ;  /* 0x0000002e162e72a4 */ /* 0x000fe2000f8e0215 */
[----:B------:R-:W-:Y:S02]  /*1850*/  UMOV UR10, UR11 ;  /* 0x0000000b000a7c82 */ /* 0x000fe40008000000 */
[----:B------:R-:W-:Y:S02]  /*1860*/  @UP2 USHF.R.U32.HI UR7, URZ, UR9, UR10 ;  /* 0x00000009ff072299 */ /* 0x000fe4000801160a */
[----:B------:R-:W-:Y:S02]  /*1870*/  UIMAD UR10, UR6, UR19, URZ ;  /* 0x00000013060a72a4 */ /* 0x000fe4000f8e02ff */
[----:B------:R-:W-:-:S04]  /*1880*/  UIMAD UR7, UR7, UR19, URZ ;  /* 0x00000013070772a4 */ /* 0x000fc8000f8e02ff */
[----:B------:R-:W-:-:S03]  /*1890*/  UISETP.GE.AND UP0, UPT, UR4, UR7, UPT ;  /* 0x000000070400728c */ /* 0x000fc6000bf06270 */
[----:B------:R-:W-:Y:S01]  /*18a0*/  UMOV UR7, UR13 ;  /* 0x0000000d00077c82 */ /* 0x000fe20008000000 */
[----:B------:R-:W-:Y:S02]  /*18b0*/  UISETP.GE.OR UP0, UPT, UR5, UR10, UP0 ;  /* 0x0000000a0500728c */ /* 0x000fe40008706670 */
[----:B------:R-:W-:Y:S02]  /*18c0*/  UIMAD.WIDE.U32 UR10, UR5, UR8, URZ ;  /* 0x00000008050a72a5 */ /* 0x000fe4000f8e00ff */
[----:B------:R-:W-:Y:S02]  /*18d0*/  USHF.R.U32.HI UR7, URZ, UR9, UR7 ;  /* 0x00000009ff077299 */ /* 0x000fe40008011607 */
[----:B------:R-:W-:Y:S02]  /*18e0*/  UIADD3 UR10, UPT, UPT, -UR4, URZ, URZ ;  /* 0x000000ff040a7290 */ /* 0x000fe4000fffe1ff */
[----:B------:R-:W-:Y:S02]  /*18f0*/  USEL UR7, UR4, UR7, !UP2 ;  /* 0x0000000704077287 */ /* 0x000fe4000d000000 */
[----:B------:R-:W-:Y:S01]  /*1900*/  UIMAD UR10, UR14, UR10, UR20 ;  /* 0x0000000a0e0a72a4 */ /* 0x000fe2000f8e0214 */
[----:B------:R-:W-:-:S02]  /*1910*/  @!UP0 UMOV UR8, UR11 ;  /* 0x0000000b00088c82 */ /* 0x000fc40008000000 */
[----:B------:R-:W-:Y:S02]  /*1920*/  @!UP0 USHF.R.U32.HI UR8, URZ, UR9, UR8 ;  /* 0x00000009ff088299 */ /* 0x000fe40008011608 */
[----:B------:R-:W-:Y:S02]  /*1930*/  UIADD3 UR9, UPT, UPT, -UR7, URZ, URZ ;  /* 0x000000ff07097290 */ /* 0x000fe4000fffe1ff */
[----:B------:R-:W-:Y:S02]  /*1940*/  @!UP0 USEL UR8, UR5, UR8, !UP2 ;  /* 0x0000000805088287 */ /* 0x000fe4000d000000 */
[----:B------:R-:W-:Y:S02]  /*1950*/  UIMAD UR9, UR19, UR9, UR4 ;  /* 0x00000009130972a4 */ /* 0x000fe4000f8e0204 */
[----:B------:R-:W-:Y:S02]  /*1960*/  @!UP0 UIADD3 UR7, UPT, UPT, UR7, -UR8, URZ ;  /* 0x8000000807078290 */ /* 0x000fe4000fffe0ff */
[----:B------:R-:W-:-:S02]  /*1970*/  @!UP0 UIMAD UR6, UR9, UR6, UR8 ;  /* 0x00000006090682a4 */ /* 0x000fc4000f8e0208 */
[----:B------:R-:W-:-:S04]  /*1980*/  @!UP0 UIMAD UR4, UR7, UR19, UR5 ;  /* 0x00000013070482a4 */ /* 0x000fc8000f8e0205 */
[----:B------:R-:W-:Y:S01]  /*1990*/  UIMAD UR20, UR4, UR14, UR10 ;  /* 0x0000000e041472a4 */ /* 0x000fe2000f8e020a */
[----:B------:R-:W-:Y:S02]  /*19a0*/  @!UP0 UMOV UR5, UR6 ;  /* 0x0000000600058c82 */ /* 0x000fe40008000000 */
[----:B------:R-:W-:-:S12]  /*19b0*/  UIMAD UR46, UR5, UR22, UR46 ;  /* 0x00000016052e72a4 */ /* 0x000fd8000f8e022e */
.L_x_18:
[----:B------:R-:W-:-:S09]  /*19c0*/  UISETP.NE.AND UP0, UPT, UR24, 0x1, UPT ;  /* 0x000000011800788c */ /* 0x000fd2000bf05270 */
[----:B------:R-:W-:Y:S05]  /*19d0*/  BRA.U UP0, `(.L_x_19) ;  /* 0x0000000100407547 */ /* 0x000fea000b800000 */
[----:B------:R-:W2:Y:S01]  /*19e0*/  LDCU.128 UR8, c[0x0][0xb10] ;  /* 0x00016200ff0877ac */ /* 0x000ea20008000c00 */
[----:B------:R-:W3:Y:S01]  /*19f0*/  LDCU UR12, c[0x0][0xb0c] ;  /* 0x00016180ff0c77ac */ /* 0x000ee20008000800 */
[----:B------:R-:W4:Y:S01]  /*1a00*/  LDCU UR13, c[0x0][0xb20] ;  /* 0x00016400ff0d77ac */ /* 0x000f220008000800 */
[----:B--2---:R-:W-:Y:S02]  /*1a10*/  UIMAD.WIDE.U32 UR4, UR46, UR8, URZ ;  /* 0x000000082e0472a5 */ /* 0x004fe4000f8e00ff */
[----:B------:R-:W-:Y:S02]  /*1a20*/  UIMAD.WIDE.U32 UR6, UR20, UR11, URZ ;  /* 0x0000000b140672a5 */ /* 0x000fe4000f8e00ff */
[----:B---3--:R-:W-:Y:S02]  /*1a30*/  UISETP.NE.AND UP0, UPT, UR12, 0x1, UPT ;  /* 0x000000010c00788c */ /* 0x008fe4000bf05270 */
[----:B------:R-:W-:-:S03]  /*1a40*/  USHF.R.U32.HI UR5, URZ, UR9, UR5 ;  /* 0x00000009ff057299 */ /* 0x000fc60008011605 */
[----:B------:R-:W-:Y:S01]  /*1a50*/  UMOV UR4, UR7 ;  /* 0x0000000700047c82 */ /* 0x000fe20008000000 */
[----:B------:R-:W-:Y:S02]  /*1a60*/  USEL UR5, UR46, UR5, !UP0 ;  /* 0x000000052e057287 */ /* 0x000fe4000c000000 */
[----:B------:R-:W-:Y:S02]  /*1a70*/  UISETP.NE.AND UP0, UPT, UR10, 0x1, UPT ;  /* 0x000000010a00788c */ /* 0x000fe4000bf05270 */
[----:B----4-:R-:W-:-:S04]  /*1a80*/  USHF.R.U32.HI UR4, URZ, UR13, UR4 ;  /* 0x0000000dff047299 */ /* 0x010fc80008011604 */
[----:B------:R-:W-:-:S04]  /*1a90*/  USEL UR4, UR20, UR4, !UP0 ;  /* 0x0000000414047287 */ /* 0x000fc8000c000000 */
[----:B------:R-:W-:Y:S02]  /*1aa0*/  UIADD3 UR6, UPT, UPT, -UR4, UR5, URZ ;  /* 0x0000000504067290 */ /* 0x000fe4000fffe1ff */
[----:B------:R-:W-:Y:S02]  /*1ab0*/  UIADD3 UR4, UPT, UPT, UR4, -UR5, URZ ;  /* 0x8000000504047290 */ /* 0x000fe4000fffe0ff */
[----:B------:R-:W-:Y:S02]  /*1ac0*/  UIMAD UR20, UR6, UR10, UR20 ;  /* 0x0000000a061472a4 */ /* 0x000fe4000f8e0214 */
[----:B------:R-:W-:-:S12]  /*1ad0*/  UIMAD UR46, UR4, UR12, UR46 ;  /* 0x0000000c042e72a4 */ /* 0x000fd8000f8e022e */
.L_x_19:
[----:B------:R-:W-:Y:S05]  /*1ae0*/  BRA.U !UP6, `(.L_x_20) ;  /* 0x000000010e0c7547 */ /* 0x000fea000b800000 */
[----:B------:R-:W-:Y:S01]  /*1af0*/  UCGABAR_WAIT ;  /* 0x0000000000007dc7 */ /* 0x000fe20008000000 */
[----:B------:R-:W-:Y:S01]  /*1b00*/  CCTL.IVALL ;  /* 0x00000000ff00798f */ /* 0x000fe20002000000 */
[----:B------:R-:W-:Y:S05]  /*1b10*/  BRA `(.L_x_21) ;  /* 0x0000000000047947 */ /* 0x000fea0003800000 */
.L_x_20:
[----:B------:R-:W-:Y:S06]  /*1b20*/  BAR.SYNC.DEFER_BLOCKING 0x0 ;  /* 0x0000000000007b1d */ /* 0x000fec0000010000 */
.L_x_21:
[----:B------:R-:W-:Y:S05]  /*1b30*/  BRA.U UP5, `(.L_x_22) ;  /* 0x0000003505547547 */ /* 0x000fea000b800000 */
[----:B------:R-:W2:Y:S01]  /*1b40*/  LDCU UR5, c[0x0][0x388] ;  /* 0x00007100ff0577ac */ /* 0x000ea20008000800 */
[----:B------:R-:W-:Y:S01]  /*1b50*/  PLOP3.LUT P1, PT, PT, PT, UP3, 0x80, 0x8 ;  /* 0x000000000008781c */ /* 0x000fe20003f2f038 */
[----:B------:R-:W-:Y:S01]  /*1b60*/  IMAD.MOV.U32 R2, RZ, RZ, RZ ;  /* 0x000000ffff027224 */ /* 0x000fe200078e00ff */
[----:B------:R-:W-:Y:S01]  /*1b70*/  ISETP.EQ.OR P2, PT, R3, RZ, P3 ;  /* 0x000000ff0300720c */ /* 0x000fe20001f42670 */
[----:B------:R-:W3:Y:S01]  /*1b80*/  LDCU UR6, c[0x0][0x38c] ;  /* 0x00007180ff0677ac */ /* 0x000ee20008000800 */
[----:B------:R-:W-:Y:S01]  /*1b90*/  PLOP3.LUT P1, PT, P1, PT, PT, 0x8, 0x80 ;  /* 0x000000000080781c */ /* 0x000fe20000f2e170 */
[----:B------:R-:W4:Y:S01]  /*1ba0*/  LDCU UR50, c[0x0][0x390] ;  /* 0x00007200ff3277ac */ /* 0x000f220008000800 */
[----:B------:R-:W-:Y:S01]  /*1bb0*/  UISETP.NE.AND UP1, UPT, UR18, URZ, UPT ;  /* 0x000000ff1200728c */ /* 0x000fe2000bf25270 */
[----:B------:R-:W3:Y:S01]  /*1bc0*/  LDCU UR49, c[0x0][0x370] ;  /* 0x00006e00ff3177ac */ /* 0x000ee20008000800 */
[----:B--2---:R-:W-:Y:S01]  /*1bd0*/  UIADD3 UR5, UPT, UPT, UR5, 0x1f, URZ ;  /* 0x0000001f05057890 */ /* 0x004fe2000fffe0ff */
[----:B------:R-:W2:Y:S03]  /*1be0*/  LDCU.64 UR36, c[0x0][0x348] ;  /* 0x00006900ff2477ac */ /* 0x000ea60008000a00 */
[----:B------:R-:W-:Y:S01]  /*1bf0*/  USHF.R.S32.HI UR4, URZ, 0x1f, UR5 ;  /* 0x0000001fff047899 */ /* 0x000fe20008011405 */
[----:B-1----:R-:W1:Y:S03]  /*1c00*/  LDCU UR47, c[0x0][0x374] ;  /* 0x00006e80ff2f77ac */ /* 0x002e660008000800 */
[----:B------:R-:W-:-:S02]  /*1c10*/  ULEA.HI UR4, UR4, UR5, URZ, 0x5 ;  /* 0x0000000504047291 */ /* 0x000fc4000f8f28ff */
[----:B------:R-:W-:Y:S02]  /*1c20*/  USHF.L.U32 UR5, UR21, 0x6, URZ ;  /* 0x0000000615057899 */ /* 0x000fe400080006ff */
[----:B------:R-:W-:Y:S02]  /*1c30*/  USHF.R.S32.HI UR4, URZ, 0x5, UR4 ;  /* 0x00000005ff047899 */ /* 0x000fe40008011404 */
[----:B------:R-:W-:Y:S02]  /*1c40*/  ULOP3.LUT UR48, UR5, 0x40, URZ, 0xc0, !UPT ;  /* 0x0000004005307892 */ /* 0x000fe4000f8ec0ff */
[----:B---3--:R-:W-:Y:S02]  /*1c50*/  UIMAD UR4, UR4, UR6, URZ ;  /* 0x00000006040472a4 */ /* 0x008fe4000f8e02ff */
[----:B------:R-:W-:Y:S02]  /*1c60*/  USEL UR33, UR54, 0x2, UP1 ;  /* 0x0000000236217887 */ /* 0x000fe40008800000 */
[----:B----4-:R-:W-:Y:S01]  /*1c70*/  UIMAD UR50, UR4, UR50, URZ ;  /* 0x00000032043272a4 */ /* 0x010fe2000f8e02ff */
[----:B------:R-:W-:Y:S01]  /*1c80*/  UMOV UR23, 0x1 ;  /* 0x0000000100177882 */ /* 0x000fe20000000000 */
[----:B------:R-:W-:-:S02]  /*1c90*/  UMOV UR25, URZ ;  /* 0x000000ff00197c82 */ /* 0x000fc40008000000 */
[----:B------:R-:W-:Y:S02]  /*1ca0*/  UISETP.NE.AND UP2, UPT, UR50, URZ, UPT ;  /* 0x000000ff3200728c */ /* 0x000fe4000bf45270 */
[----:B------:R-:W-:Y:S01]  /*1cb0*/  UISETP.LT.U32.AND UP0, UPT, UR50, 0x34, UPT ;  /* 0x000000343200788c */ /* 0x000fe2000bf01070 */
[----:B------:R-:W-:Y:S01]  /*1cc0*/  UMOV UR30, URZ ;  /* 0x000000ff001e7c82 */ /* 0x000fe20008000000 */
[----:B------:R-:W-:Y:S02]  /*1cd0*/  UMOV UR34, URZ ;  /* 0x000000ff00227c82 */ /* 0x000fe40008000000 */
[----:B------:R-:W-:-:S04]  /*1ce0*/  USEL UR4, UR50, 0x34, UP0 ;  /* 0x0000003432047887 */ /* 0x000fc80008000000 */
[----:B------:R-:W-:Y:S02]  /*1cf0*/  UIADD3 UR5, UPT, UPT, UR4, -0x1, URZ ;  /* 0xffffffff04057890 */ /* 0x000fe4000fffe0ff */
[----:B------:R-:W-:Y:S02]  /*1d00*/  @!UP2 UIADD3 UR5, UPT, UPT, UR4, URZ, URZ ;  /* 0x000000ff0405a290 */ /* 0x000fe4000fffe0ff */
[----:B------:R-:W-:Y:S02]  /*1d10*/  UIADD3 UR45, UPT, UPT, UR50, -UR4, URZ ;  /* 0x80000004322d7290 */ /* 0x000fe4000fffe0ff */
[----:B-12---:R-:W-:-:S12]  /*1d20*/  UIADD3 UR51, UPT, UPT, UR5, 0x1, URZ ;  /* 0x0000000105337890 */ /* 0x006fd8000fffe0ff */
.L_x_40:
[----:B------:R-:W1:Y:S01]  /*1d30*/  S2UR UR31, SR_CgaCtaId ;  /* 0x00000000001f79c3 */ /* 0x000e620000008800 */
[----:B------:R-:W-:Y:S01]  /*1d40*/  UMOV UR4, 0x400 ;  /* 0x0000040000047882 */ /* 0x000fe20000000000 */
[----:B------:R-:W-:Y:S01]  /*1d50*/  MOV R0, UR23 ;  /* 0x0000001700007c02 */ /* 0x000fe20008000f00 */
[----:B------:R-:W-:Y:S02]  /*1d60*/  UISETP.NE.AND UP0, UPT, UR50, URZ, UPT ;  /* 0x000000ff3200728c */ /* 0x000fe4000bf05270 */
[----:B------:R-:W-:Y:S01]  /*1d70*/  ULEA UR19, UR20, UR48, 0x7 ;  /* 0x0000003014137291 */ /* 0x000fe2000f8e38ff */
[----:B------:R-:W-:Y:S01]  /*1d80*/  SHF.L.U32 R0, R0, 0x1f, RZ ;  /* 0x0000001f00007819 */ /* 0x000fe200000006ff */
[----:B------:R-:W-:Y:S01]  /*1d90*/  UMOV UR24, URZ ;  /* 0x000000ff00187c82 */ /* 0x000fe20008000000 */
[----:B------:R-:W-:Y:S01]  /*1da0*/  UMOV UR21, URZ ;  /* 0x000000ff00157c82 */ /* 0x000fe20008000000 */
[----:B------:R-:W-:Y:S01]  /*1db0*/  UMOV UR20, URZ ;  /* 0x000000ff00147c82 */ /* 0x000fe20008000000 */
[----:B-1----:R-:W-:-:S04]  /*1dc0*/  ULEA UR31, UR31, UR4, 0x18 ;  /* 0x000000041f1f7291 */ /* 0x002fc8000f8ec0ff */
[----:B------:R-:W-:-:S09]  /*1dd0*/  ULEA UR4, UR25, UR31, 0x3 ;  /* 0x0000001f19047291 */ /* 0x000fd2000f8e18ff */
[----:B------:R1:W2:Y:S01]  /*1de0*/  SYNCS.PHASECHK.TRANS64.TRYWAIT P0, [UR4+0x1a0], R0 ;  /* 0x0001a000ff0075a7 */ /* 0x0002a20008001104 */
[----:B------:R-:W-:-:S04]  /*1df0*/  ULEA.HI UR4, UR46, UR46, URZ, 0x1 ;  /* 0x0000002e2e047291 */ /* 0x000fc8000f8f08ff */
[----:B------:R-:W-:-:S04]  /*1e00*/  USHF.L.U32 UR4, UR4, 0x6, URZ ;  /* 0x0000000604047899 */ /* 0x000fc800080006ff */
[----:B------:R-:W-:Y:S01]  /*1e10*/  ULOP3.LUT UR35, UR48, 0xffffff80, UR4, 0xf8, !UPT ;  /* 0xffffff8030237892 */ /* 0x000fe2000f8ef804 */
[----:B------:R-:W-:Y:S11]  /*1e20*/  BRA.U !UP0, `(.L_x_23) ;  /* 0x00000005085c7547 */ /* 0x000ff6000b800000 */
[----:B------:R-:W3:Y:S01]  /*1e30*/  LDCU.128 UR8, c[0x0][0x480] ;  /* 0x00009000ff0877ac */ /* 0x000ee20008000c00 */
[----:B------:R-:W4:Y:S01]  /*1e40*/  LDCU.64 UR12, c[0x0][0x490] ;  /* 0x00009200ff0c77ac */ /* 0x000f220008000a00 */
[----:B------:R-:W1:Y:S01]  /*1e50*/  LDCU.64 UR20, c[0x0][0x4b0] ;  /* 0x00009600ff1477ac */ /* 0x000e620008000a00 */
[----:B------:R-:W1:Y:S01]  /*1e60*/  LDCU.64 UR16, c[0x0][0x4d0] ;  /* 0x00009a00ff1077ac */ /* 0x000e620008000a00 */
[----:B------:R-:W1:Y:S01]  /*1e70*/  LDCU UR43, c[0x0][0x390] ;  /* 0x00007200ff2b77ac */ /* 0x000e620008000800 */
[----:B---3--:R-:W-:Y:S02]  /*1e80*/  UIMAD.WIDE.U32 UR4, UR35, UR9, URZ ;  /* 0x00000009230472a5 */ /* 0x008fe4000f8e00ff */
[----:B------:R-:W-:Y:S01]  /*1e90*/  UISETP.NE.AND UP0, UPT, UR8, 0x1, UPT ;  /* 0x000000010800788c */ /* 0x000fe2000bf05270 */
[----:B------:R-:W3:Y:S04]  /*1ea0*/  LDCU UR44, c[0x0][0x38c] ;  /* 0x00007180ff2c77ac */ /* 0x000ee80008000800 */
[----:B------:R-:W-:Y:S01]  /*1eb0*/  UMOV UR4, UR5 ;  /* 0x0000000500047c82 */ /* 0x000fe20008000000 */
[----:B------:R-:W1:Y:S01]  /*1ec0*/  LDCU.64 UR14, c[0x0][0x4b8] ;  /* 0x00009700ff0e77ac */ /* 0x000e620008000a00 */
[----:B------:R-:W-:-:S02]  /*1ed0*/  USHF.R.U32.HI UR6, URZ, UR10, UR4 ;  /* 0x0000000aff067299 */ /* 0x000fc40008011604 */
[----:B------:R-:W-:Y:S02]  /*1ee0*/  UIADD3 UR34, UPT, UPT, UR51, UR30, URZ ;  /* 0x0000001e33227290 */ /* 0x000fe4000fffe0ff */
[----:B------:R-:W-:Y:S02]  /*1ef0*/  USEL UR6, UR35, UR6, !UP0 ;  /* 0x0000000623067287 */ /* 0x000fe4000c000000 */
[----:B------:R-:W-:Y:S02]  /*1f00*/  UISETP.NE.AND UP0, UPT, UR11, 0x1, UPT ;  /* 0x000000010b00788c */ /* 0x000fe4000bf05270 */
[----:B----4-:R-:W-:Y:S02]  /*1f10*/  UIMAD.WIDE.U32 UR4, UR6, UR12, URZ ;  /* 0x0000000c060472a5 */ /* 0x010fe4000f8e00ff */
[----:B------:R-:W-:Y:S01]  /*1f20*/  UIADD3 UR7, UPT, UPT, -UR6, URZ, URZ ;  /* 0x000000ff06077290 */ /* 0x000fe2000fffe1ff */
[----:B------:R-:W-:-:S03]  /*1f30*/  UMOV UR24, URZ ;  /* 0x000000ff00187c82 */ /* 0x000fc60008000000 */
[----:B------:R-:W-:Y:S01]  /*1f40*/  UIMAD UR7, UR8, UR7, UR35 ;  /* 0x00000007080772a4 */ /* 0x000fe2000f8e0223 */
[----:B------:R-:W-:Y:S02]  /*1f50*/  UMOV UR4, UR5 ;  /* 0x0000000500047c82 */ /* 0x000fe40008000000 */
[----:B------:R-:W-:Y:S02]  /*1f60*/  USHF.R.U32.HI UR13, URZ, UR13, UR4 ;  /* 0x0000000dff0d7299 */ /* 0x000fe40008011604 */
[----:B------:R-:W4:Y:S02]  /*1f70*/  LDCU.64 UR4, c[0x0][0x4d8] ;  /* 0x00009b00ff0477ac */ /* 0x000f240008000a00 */
[----:B------:R-:W-:-:S04]  /*1f80*/  USEL UR13, UR6, UR13, !UP0 ;  /* 0x0000000d060d7287 */ /* 0x000fc8000c000000 */
[----:B------:R-:W-:-:S04]  /*1f90*/  UIADD3 UR12, UPT, UPT, -UR13, URZ, URZ ;  /* 0x000000ff0d0c7290 */ /* 0x000fc8000fffe1ff */
[----:B------:R-:W-:Y:S02]  /*1fa0*/  UIMAD UR12, UR11, UR12, UR6 ;  /* 0x0000000c0b0c72a4 */ /* 0x000fe4000f8e0206 */
[----:B-1----:R-:W-:Y:S02]  /*1fb0*/  UIMAD UR11, UR7, UR20, UR16 ;  /* 0x00000014070b72a4 */ /* 0x002fe4000f8e0210 */
[----:B------:R-:W-:Y:S01]  /*1fc0*/  UIMAD UR12, UR12, UR21, UR17 ;  /* 0x000000150c0c72a4 */ /* 0x000fe2000f8e0211 */
[----:B------:R-:W-:Y:S01]  /*1fd0*/  UMOV UR6, UR25 ;  /* 0x0000001900067c82 */ /* 0x000fe20008000000 */
[----:B------:R-:W-:Y:S01]  /*1fe0*/  UMOV UR20, URZ ;  /* 0x000000ff00147c82 */ /* 0x000fe20008000000 */
[----:B---3--:R-:W-:-:S09]  /*1ff0*/  UMOV UR21, URZ ;  /* 0x000000ff00157c82 */ /* 0x008fd20008000000 */
.L_x_29:
[----:B------:R-:W-:Y:S01]  /*2000*/  @!P3 MOV R3, 0x2000 ;  /* 0x000020000003b802 */ /* 0x000fe20000000f00 */
[----:B------:R-:W-:Y:S01]  /*2010*/  ULEA UR9, UR6, UR31, 0x3 ;  /* 0x0000001f06097291 */ /* 0x000fe2000f8e18ff */
[----:B-12---:R-:W-:Y:S11]  /*2020*/  @P0 BRA `(.L_x_24) ;  /* 0x0000000000100947 */ /* 0x006ff60003800000 */
[----:B------:R-:W-:Y:S04]  /*2030*/  MOV R0, UR23 ;  /* 0x0000001700007c02 */ /* 0x000fe80008000f00 */
[----:B------:R-:W-:Y:S04]  /*2040*/  SHF.L.U32 R5, R0, 0x1f, RZ ;  /* 0x0000001f00057819 */ /* 0x000fe800000006ff */
[----:B------:R-:W1:Y:S02]  /*2050*/  SYNCS.PHASECHK.TRANS64.TRYWAIT P0, [UR9+0x1a0], R5 ;  /* 0x0001a005ff0075a7 */ /* 0x000e640008001109 */
[----:B-1----:R-:W-:Y:S05]  /*2060*/  @!P0 BRA `(.L_x_25) ;  /* 0x0000008000b48947 */ /* 0x002fea0003800000 */
.L_x_24:
[----:B------:R2:W-:Y:S01]  /*2070*/  @!P3 SYNCS.ARRIVE.TRANS64 RZ, [UR9], R3 ;  /* 0x00000003ffffb9a7 */ /* 0x0005e20008000009 */
[----:B------:R-:W-:Y:S04]  /*2080*/  ULOP3.LUT UR7, UR33, 0x2, URZ, 0xfc, !UPT ;  /* 0x0000000221077892 */ /* 0x000fe8000f8efcff */
[----:B------:R-:W-:Y:S09]  /*2090*/  UISETP.NE.AND UP0, UPT, UR7, 0x2, UPT ;  /* 0x000000020700788c */ /* 0x000ff2000bf05270 */
[----:B------:R-:W-:Y:S05]  /*20a0*/  BRA.U UP0, `(.L_x_26) ;  /* 0x0000000100047547 */ /* 0x000fea000b800000 */
[----:B----4-:R-:W-:Y:S05]  /*20b0*/  BPT.TRAP 0x1 ;  /* 0x000000040000795c */ /* 0x010fea0000300000 */
.L_x_26:
[----:B------:R-:W-:Y:S04]  /*20c0*/  BSSY.RECONVERGENT B0, `(.L_x_27) ;  /* 0x0000003000007945 */ /* 0x000fe80003800200 */
[----:B------:R-:W-:Y:S05]  /*20d0*/  @P2 BRA `(.L_x_28) ;  /* 0x0000000000042947 */ /* 0x000fea0003800000 */
[----:B----4-:R-:W-:Y:S05]  /*20e0*/  BPT.TRAP 0x1 ;  /* 0x000000040000795c */ /* 0x010fea0000300000 */
.L_x_28:
[----:B----4-:R-:W-:Y:S05]  /*20f0*/  BSYNC.RECONVERGENT B0 ;  /* 0x0000000000007941 */ /* 0x010fea0003800200 */
.L_x_27:
[----:B------:R-:W-:Y:S02]  /*2100*/  UIADD3 UR7, UPT, UPT, UR6, 0x1, URZ ;  /* 0x0000000106077890 */ /* 0x000fe4000fffe0ff */
[----:B------:R-:W-:Y:S02]  /*2110*/  ULEA UR16, UR6, UR31, 0xb ;  /* 0x0000001f06107291 */ /* 0x000fe4000f8e58ff */
[----:B------:R-:W-:Y:S02]  /*2120*/  UISETP.NE.AND UP0, UPT, UR7, 0x34, UPT ;  /* 0x000000340700788c */ /* 0x000fe4000bf05270 */
[----:B------:R-:W-:Y:S02]  /*2130*/  UIADD3 UR28, UP1, UPT, UR36, 0x80, URZ ;  /* 0x00000080241c7890 */ /* 0x000fe4000ff3e0ff */
[----:B------:R-:W-:Y:S02]  /*2140*/  USEL UR8, URZ, 0x1, UP0 ;  /* 0x00000001ff087887 */ /* 0x000fe40008000000 */
[----:B------:R-:W-:Y:S02]  /*2150*/  USEL UR25, UR7, URZ, UP0 ;  /* 0x000000ff07197287 */ /* 0x000fe40008000000 */
[----:B------:R-:W-:Y:S02]  /*2160*/  ULOP3.LUT UR23, UR23, UR8, URZ, 0x3c, !UPT ;  /* 0x0000000817177292 */ /* 0x000fe4000f8e3cff */
[----:B------:R-:W-:Y:S02]  /*2170*/  ULEA UR7, UR25, UR31, 0x3 ;  /* 0x0000001f19077291 */ /* 0x000fe4000f8e18ff */
[----:B------:R-:W-:Y:S02]  /*2180*/  ULOP3.LUT UR9, UR9, 0xfefffff8, URZ, 0xc0, !UPT ;  /* 0xfefffff809097892 */ /* 0x000fe4000f8ec0ff */
[----:B------:R-:W-:Y:S01]  /*2190*/  USHF.L.U32 UR10, UR24, 0x5, URZ ;  /* 0x00000005180a7899 */ /* 0x000fe200080006ff */
[----:B-1----:R-:W-:Y:S01]  /*21a0*/  MOV R0, UR23 ;  /* 0x0000001700007c02 */ /* 0x002fe20008000f00 */
[----:B------:R-:W-:Y:S02]  /*21b0*/  UIADD3.X UR29, UPT, UPT, URZ, UR37, URZ, UP1, !UPT ;  /* 0x00000025ff1d7290 */ /* 0x000fe40008ffe4ff */
[----:B------:R-:W-:Y:S01]  /*21c0*/  UIADD3 UR8, UPT, UPT, UR16, 0x4500, URZ ;  /* 0x0000450010087890 */ /* 0x000fe2000fffe0ff */
[----:B--2---:R-:W-:Y:S01]  /*21d0*/  SHF.L.U32 R3, R0, 0x1f, RZ ;  /* 0x0000001f00037819 */ /* 0x004fe200000006ff */
[----:B------:R-:W-:Y:S02]  /*21e0*/  UIADD3 UR26, UP0, UPT, UR36, 0x180, URZ ;  /* 0x00000180241a7890 */ /* 0x000fe4000ff1e0ff */
[----:B------:R-:W-:Y:S01]  /*21f0*/  UIADD3 UR16, UPT, UPT, UR16, 0x1e500, URZ ;  /* 0x0001e50010107890 */ /* 0x000fe2000fffe0ff */
[----:B------:R3:W1:Y:S01]  /*2200*/  SYNCS.PHASECHK.TRANS64.TRYWAIT P0, [UR7+0x1a0], R3 ;  /* 0x0001a003ff0075a7 */ /* 0x0006620008001107 */
[----:B------:R-:W-:Y:S02]  /*2210*/  UIMAD UR7, UR20, UR14, UR4 ;  /* 0x0000000e140772a4 */ /* 0x000fe4000f8e0204 */
[----:B------:R-:W-:Y:S02]  /*2220*/  UIMAD UR6, UR21, UR15, UR5 ;  /* 0x0000000f150672a4 */ /* 0x000fe4000f8e0205 */
[----:B------:R-:W-:Y:S02]  /*2230*/  UIADD3.X UR27, UPT, UPT, URZ, UR37, URZ, UP0, !UPT ;  /* 0x00000025ff1b7290 */ /* 0x000fe400087fe4ff */
[----:B------:R-:W-:Y:S02]  /*2240*/  UPRMT UR6, UR7, 0x40, UR6 ;  /* 0x0000004007067896 */ /* 0x000fe40008000006 */
[----:B------:R-:W-:Y:S02]  /*2250*/  UIADD3 UR32, UPT, UPT, UR20, 0x1, URZ ;  /* 0x0000000114207890 */ /* 0x000fe4000fffe0ff */
[----:B------:R-:W-:Y:S02]  /*2260*/  UPRMT UR6, UR6, 0x5410, URZ ;  /* 0x0000541006067896 */ /* 0x000fe400080000ff */
[----:B------:R-:W-:Y:S02]  /*2270*/  UISETP.NE.AND UP2, UPT, UR32, UR44, UPT ;  /* 0x0000002c2000728c */ /* 0x000fe4000bf45270 */
[----:B------:R-:W-:Y:S02]  /*2280*/  UIADD3 UR22, UPT, UPT, UR21, 0x1, URZ ;  /* 0x0000000115167890 */ /* 0x000fe4000fffe0ff */
[----:B------:R-:W-:Y:S02]  /*2290*/  UIADD3 UR30, UPT, UPT, UR30, 0x1, URZ ;  /* 0x000000011e1e7890 */ /* 0x000fe4000fffe0ff */
[----:B------:R-:W-:Y:S01]  /*22a0*/  UIADD3 UR7, UPT, UPT, UR24, 0x1, URZ ;  /* 0x0000000118077890 */ /* 0x000fe2000fffe0ff */
[----:B------:R-:W-:Y:S01]  /*22b0*/  UMOV UR40, 0x0 ;  /* 0x0000000000287882 */ /* 0x000fe20000000000 */
[----:B------:R-:W-:Y:S01]  /*22c0*/  UMOV UR41, 0x10000000 ;  /* 0x1000000000297882 */ /* 0x000fe20000000000 */
[----:B------:R-:W-:Y:S01]  /*22d0*/  UMOV UR17, UR9 ;  /* 0x0000000900117c82 */ /* 0x000fe20008000000 */
[----:B------:R2:W-:Y:S01]  /*22e0*/  UTMALDG.4D.IM2COL.2CTA [UR8], [UR28], UR6, desc[UR40] ;  /* 0x000028081c0073b4 */ /* 0x0005e20008259006 */
[----:B------:R-:W-:Y:S01]  /*22f0*/  @UP2 UIADD3 UR22, UPT, UPT, UR21, URZ, URZ ;  /* 0x000000ff15162290 */ /* 0x000fe2000fffe0ff */
[----:B------:R-:W-:Y:S03]  /*2300*/  UMOV UR18, UR10 ;  /* 0x0000000a00127c82 */ /* 0x000fe60008000000 */
[----:B------:R-:W-:Y:S01]  /*2310*/  UISETP.NE.AND UP0, UPT, UR22, UR43, UPT ;  /* 0x0000002b1600728c */ /* 0x000fe2000bf05270 */
[----:B------:R4:W-:Y:S10]  /*2320*/  UTMALDG.4D.2CTA [UR16], [UR26], desc[UR40] ;  /* 0x000028101a0075b4 */ /* 0x0009f40008219000 */
[----:B------:R-:W-:Y:S07]  /*2330*/  @UP0 UIADD3 UR7, UPT, UPT, UR24, URZ, URZ ;  /* 0x000000ff18070290 */ /* 0x000fee000fffe0ff */
[----:B------:R-:W-:Y:S01]  /*2340*/  UMOV UR24, UR7 ;  /* 0x0000000700187c82 */ /* 0x000fe20008000000 */
[----:B--2---:R-:W-:Y:S01]  /*2350*/  UMOV UR6, UR25 ;  /* 0x0000001900067c82 */ /* 0x004fe20008000000 */
[----:B----4-:R-:W-:Y:S02]  /*2360*/  USEL UR21, UR22, URZ, UP0 ;  /* 0x000000ff16157287 */ /* 0x010fe40008000000 */
[----:B------:R-:W-:Y:S02]  /*2370*/  UISETP.NE.AND UP0, UPT, UR30, UR34, UPT ;  /* 0x000000221e00728c */ /* 0x000fe4000bf05270 */
[----:B------:R-:W-:Y:S07]  /*2380*/  USEL UR20, UR32, URZ, UP2 ;  /* 0x000000ff20147287 */ /* 0x000fee0009000000 */
[----:B---3--:R-:W-:Y:S05]  /*2390*/  BRA.U UP0, `(.L_x_29) ;  /* 0xfffffffd00187547 */ /* 0x008fea000b83ffff */
.L_x_23:
[----:B------:R-:W-:Y:S01]  /*23a0*/  ULEA UR4, UR25, UR31, 0x3 ;  /* 0x0000001f19047291 */ /* 0x000fe2000f8e18ff */
[----:B-1----:R-:W-:Y:S01]  /*23b0*/  MOV R0, UR23 ;  /* 0x0000001700007c02 */ /* 0x002fe20008000f00 */
[----:B------:R-:W-:Y:S01]  /*23c0*/  @!P1 SYNCS.ARRIVE.TRANS64.A1T0 RZ, [UR31+0x368], RZ ;  /* 0x000368ffffff99a7 */ /* 0x000fe2000810001f */
[----:B------:R-:W-:Y:S02]  /*23d0*/  UISETP.GE.AND UP0, UPT, UR45, 0x1, UPT ;  /* 0x000000012d00788c */ /* 0x000fe4000bf06270 */
[----:B------:R-:W-:-:S04]  /*23e0*/  SHF.L.U32 R0, R0, 0x1f, RZ ;  /* 0x0000001f00007819 */ /* 0x000fc800000006ff */
[----:B--2---:R1:W2:Y:S03]  /*23f0*/  SYNCS.PHASECHK.TRANS64.TRYWAIT P0, [UR4+0x1a0], R0 ;  /* 0x0001a000ff0075a7 */ /* 0x0042a60008001104 */
[----:B------:R-:W-:Y:S05]  /*2400*/  BRA.U !UP0, `(.L_x_30) ;  /* 0x0000000508587547 */ /* 0x000fea000b800000 */
        /* <DEDUP_REMOVED lines=16> */
[----:B------:R-:W-:-:S03]  /*2510*/  UMOV UR32, UR45 ;  /* 0x0000002d00207c82 */ /* 0x000fc60008000000 */
        /* <DEDUP_REMOVED lines=9> */
[----:B---3--:R-:W-:-:S11]  /*25b0*/  UMOV UR6, UR25 ;  /* 0x0000001900067c82 */ /* 0x008fd60008000000 */
.L_x_36:
[----:B------:R-:W-:Y:S01]  /*25c0*/  @!P3 MOV R3, 0x2000 ;  /* 0x000020000003b802 */ /* 0x000fe20000000f00 */
[----:B------:R-:W-:Y:S01]  /*25d0*/  ULEA UR9, UR6, UR31, 0x3 ;  /* 0x0000001f06097291 */ /* 0x000fe2000f8e18ff */
[----:B-12---:R-:W-:Y:S11]  /*25e0*/  @P0 BRA `(.L_x_31) ;  /* 0x0000000000100947 */ /* 0x006ff60003800000 */
[----:B------:R-:W-:Y:S04]  /*25f0*/  MOV R0, UR23 ;  /* 0x0000001700007c02 */ /* 0x000fe80008000f00 */
[----:B------:R-:W-:Y:S04]  /*2600*/  SHF.L.U32 R5, R0, 0x1f, RZ ;  /* 0x0000001f00057819 */ /* 0x000fe800000006ff */
[----:B------:R-:W1:Y:S02]  /*2610*/  SYNCS.PHASECHK.TRANS64.TRYWAIT P0, [UR9+0x1a0], R5 ;  /* 0x0001a005ff0075a7 */ /* 0x000e640008001109 */
[----:B-1----:R-:W-:Y:S05]  /*2620*/  @!P0 BRA `(.L_x_32) ;  /* 0x0000007c005c8947 */ /* 0x002fea0003800000 */
.L_x_31:
[----:B------:R2:W-:Y:S01]  /*2630*/  @!P3 SYNCS.ARRIVE.TRANS64 RZ, [UR9], R3 ;  /* 0x00000003ffffb9a7 */ /* 0x0005e20008000009 */
[----:B------:R-:W-:Y:S04]  /*2640*/  ULOP3.LUT UR7, UR33, 0x2, URZ, 0xfc, !UPT ;  /* 0x0000000221077892 */ /* 0x000fe8000f8efcff */
[----:B------:R-:W-:Y:S09]  /*2650*/  UISETP.NE.AND UP0, UPT, UR7, 0x2, UPT ;  /* 0x000000020700788c */ /* 0x000ff2000bf05270 */
[----:B------:R-:W-:Y:S05]  /*2660*/  BRA.U UP0, `(.L_x_33) ;  /* 0x0000000100047547 */ /* 0x000fea000b800000 */
[----:B----4-:R-:W-:Y:S05]  /*2670*/  BPT.TRAP 0x1 ;  /* 0x000000040000795c */ /* 0x010fea0000300000 */
.L_x_33:
[----:B------:R-:W-:Y:S04]  /*2680*/  BSSY.RECONVERGENT B0, `(.L_x_34) ;  /* 0x0000003000007945 */ /* 0x000fe80003800200 */
[----:B------:R-:W-:Y:S05]  /*2690*/  @P2 BRA `(.L_x_35) ;  /* 0x0000000000042947 */ /* 0x000fea0003800000 */
[----:B----4-:R-:W-:Y:S05]  /*26a0*/  BPT.TRAP 0x1 ;  /* 0x000000040000795c */ /* 0x010fea0000300000 */
.L_x_35:
[----:B----4-:R-:W-:Y:S05]  /*26b0*/  BSYNC.RECONVERGENT B0 ;  /* 0x0000000000007941 */ /* 0x010fea0003800200 */
.L_x_34:
        /* <DEDUP_REMOVED lines=25> */
[----:B------:R-:W-:Y:S01]  /*2850*/  UIADD3 UR7, UPT, UPT, UR24, 0x1, URZ ;  /* 0x0000000118077890 */ /* 0x000fe2000fffe0ff */
[----:B------:R-:W-:Y:S01]  /*2860*/  UMOV UR40, 0x0 ;  /* 0x0000000000287882 */ /* 0x000fe20000000000 */
[----:B------:R-:W-:Y:S01]  /*2870*/  UMOV UR41, 0x10000000 ;  /* 0x1000000000297882 */ /* 0x000fe20000000000 */
[----:B------:R-:W-:Y:S01]  /*2880*/  UMOV UR17, UR9 ;  /* 0x0000000900117c82 */ /* 0x000fe20008000000 */
[----:B------:R2:W-:Y:S01]  /*2890*/  UTMALDG.4D.IM2COL.2CTA [UR8], [UR28], UR6, desc[UR40] ;  /* 0x000028081c0073b4 */ /* 0x0005e20008259006 */
[----:B------:R-:W-:Y:S02]  /*28a0*/  UMOV UR18, UR10 ;  /* 0x0000000a00127c82 */ /* 0x000fe40008000000 */
[----:B------:R-:W-:Y:S04]  /*28b0*/  @UP2 UIADD3 UR22, UPT, UPT, UR21, URZ, URZ ;  /* 0x000000ff15162290 */ /* 0x000fe8000fffe0ff */
[----:B------:R-:W-:Y:S01]  /*28c0*/  UISETP.NE.AND UP0, UPT, UR22, UR43, UPT ;  /* 0x0000002b1600728c */ /* 0x000fe2000bf05270 */
[----:B------:R4:W-:Y:S10]  /*28d0*/  UTMALDG.4D.2CTA [UR16], [UR26], desc[UR40] ;  /* 0x000028101a0075b4 */ /* 0x0009f40008219000 */
[----:B------:R-:W-:Y:S07]  /*28e0*/  @UP0 UIADD3 UR7, UPT, UPT, UR24, URZ, URZ ;  /* 0x000000ff18070290 */ /* 0x000fee000fffe0ff */
[----:B------:R-:W-:Y:S01]  /*28f0*/  UMOV UR24, UR7 ;  /* 0x0000000700187c82 */ /* 0x000fe20008000000 */
[----:B--2---:R-:W-:Y:S02]  /*2900*/  UIADD3 UR6, UPT, UPT, UR32, -0x1, URZ ;  /* 0xffffffff20067890 */ /* 0x004fe4000fffe0ff */
[----:B----4-:R-:W-:Y:S02]  /*2910*/  USEL UR21, UR22, URZ, UP0 ;  /* 0x000000ff16157287 */ /* 0x010fe40008000000 */
[----:B------:R-:W-:Y:S02]  /*2920*/  UISETP.GT.U32.AND UP0, UPT, UR32, 0x1, UPT ;  /* 0x000000012000788c */ /* 0x000fe4000bf04070 */
[----:B------:R-:W-:Y:S01]  /*2930*/  USEL UR20, UR30, URZ, UP2 ;  /* 0x000000ff1e147287 */ /* 0x000fe20009000000 */
[----:B------:R-:W-:Y:S01]  /*2940*/  UMOV UR32, UR6 ;  /* 0x0000000600207c82 */ /* 0x000fe20008000000 */
[----:B------:R-:W-:Y:S05]  /*2950*/  UMOV UR6, UR25 ;  /* 0x0000001900067c82 */ /* 0x000fea0008000000 */
[----:B---3--:R-:W-:Y:S05]  /*2960*/  BRA.U UP0, `(.L_x_36) ;  /* 0xfffffffd00147547 */ /* 0x008fea000b83ffff */
.L_x_30:
[----:B------:R-:W-:Y:S01]  /*2970*/  SHF.L.U32 R3, R2, 0x1f, RZ ;  /* 0x0000001f02037819 */ /* 0x000fe200000006ff */
[----:B------:R-:W-:-:S03]  /*2980*/  NOP ;  /* 0x0000000000007918 */ /* 0x000fc60000000000 */
[----:B-12---:R-:W1:Y:S02]  /*2990*/  SYNCS.PHASECHK.TRANS64.TRYWAIT P0, [UR31+0x370], R3 ;  /* 0x00037003ff0075a7 */ /* 0x006e64000800111f */
[----:B-1----:R-:W-:Y:S05]  /*29a0*/  @!P0 BRA `(.L_x_37) ;  /* 0x0000007800948947 */ /* 0x002fea0003800000 */
.L_x_169:
[----:B------:R-:W2:Y:S01]  /*29b0*/  LDS.128 R4, [UR31+0x3b0] ;  /* 0x0003b01fff047984 */ /* 0x000ea20008000c00 */
[----:B------:R-:W-:Y:S02]  /*29c0*/  UIADD3 UR4, UPT, UPT, UR31, 0x378, URZ ;  /* 0x000003781f047890 */ /* 0x000fe4000fffe0ff */
[----:B------:R-:W-:Y:S01]  /*29d0*/  UISETP.GE.AND UP0, UPT, UR39, 0x1, UPT ;  /* 0x000000012700788c */ /* 0x000fe2000bf06270 */
[----:B------:R-:W-:Y:S01]  /*29e0*/  @!PT LDS RZ, [RZ] ;  /* 0x00000000fffff984 */ /* 0x000fe20000000800 */
[----:B------:R-:W-:Y:S01]  /*29f0*/  @!PT LDS RZ, [RZ] ;  /* 0x00000000fffff984 */ /* 0x000fe20000000800 */
[----:B------:R-:W-:Y:S01]  /*2a00*/  @!PT LDS RZ, [RZ] ;  /* 0x00000000fffff984 */ /* 0x000fe20000000800 */
[----:B------:R-:W-:Y:S01]  /*2a10*/  @!PT LDS RZ, [RZ] ;  /* 0x00000000fffff984 */ /* 0x000fe20000000800 */
[----:B------:R3:W-:Y:S06]  /*2a20*/  MEMBAR.ALL.CTA ;  /* 0x0000000000007992 */ /* 0x0007ec0000008000 */
[----:B---3--:R-:W3:Y:S01]  /*2a30*/  FENCE.VIEW.ASYNC.S ;  /* 0x00000000000073c6 */ /* 0x008ee20000000000 */
[----:B------:R-:W-:-:S09]  /*2a40*/  UPRMT UR4, URZ, 0x654, UR4 ;  /* 0x00000654ff047896 */ /* 0x000fd20008000004 */
[----:B---3--:R-:W-:Y:S01]  /*2a50*/  SYNCS.ARRIVE.TRANS64.RED.A1T0 RZ, [UR4], RZ ;  /* 0x000000ffffff79a7 */ /* 0x008fe20008100404 */
[----:B--2---:R-:W-:-:S13]  /*2a60*/  LOP3.LUT P0, RZ, R6, 0x1, RZ, 0xc0, !PT ;  /* 0x0000000106ff7812 */ /* 0x004fda000780c0ff */
[----:B------:R-:W-:Y:S01]  /*2a70*/  VOTEU.ANY UP1, P0 ;  /* 0x0000000000ff7886 */ /* 0x000fe20000020100 */
[----:B------:R-:W-:-:S13]  /*2a80*/  PLOP3.LUT P0, PT, PT, PT, UP1, 0x80, 0x8 ;  /* 0x000000000008781c */ /* 0x000fda0003f0f018 */
[----:B-1----:R-:W-:Y:S02]  /*2a90*/  @P0 MOV R0, R4 ;  /* 0x0000000400000202 */ /* 0x002fe40000000f00 */
[----:B------:R-:W-:Y:S02]  /*2aa0*/  @P0 LOP3.LUT R4, R5, 0xffff, RZ, 0xc0, !PT ;  /* 0x0000ffff05040812 */ /* 0x000fe400078ec0ff */
[----:B------:R-:W-:Y:S02]  /*2ab0*/  @P0 R2UR UR6, R0 ;  /* 0x00000000000602ca */ /* 0x000fe400000e0000 */
[----:B------:R-:W-:-:S11]  /*2ac0*/  @P0 R2UR UR5, R4 ;  /* 0x00000000040502ca */ /* 0x000fd600000e0000 */
[----:B------:R-:W-:Y:S02]  /*2ad0*/  @UP1 UMOV UR42, UR6 ;  /* 0x00000006002a1c82 */ /* 0x000fe40008000000 */
[----:B------:R-:W-:Y:S01]  /*2ae0*/  @UP1 UMOV UR38, UR5 ;  /* 0x0000000500261c82 */ /* 0x000fe20008000000 */
[----:B------:R-:W-:Y:S05]  /*2af0*/  BRA.U !UP0, `(.L_x_38) ;  /* 0x0000000108d47547 */ /* 0x000fea000b800000 */
[----:B------:R-:W1:Y:S01]  /*2b00*/  LDCU.128 UR16, c[0x0][0xb10] ;  /* 0x00016200ff1077ac */ /* 0x000e620008000c00 */
[----:B------:R-:W2:Y:S01]  /*2b10*/  LDCU UR21, c[0x0][0xb20] ;  /* 0x00016400ff1577ac */ /* 0x000ea20008000800 */
[----:B------:R-:W3:Y:S01]  /*2b20*/  LDCU UR20, c[0x0][0xb0c] ;  /* 0x00016180ff1477ac */ /* 0x000ee20008000800 */
[----:B------:R-:W4:Y:S01]  /*2b30*/  LDCU.64 UR8, c[0x0][0xb28] ;  /* 0x00016500ff0877ac */ /* 0x000f220008000a00 */
[----:B------:R-:W-:Y:S02]  /*2b40*/  UISETP.NE.AND UP3, UPT, UR39, 0x1, UPT ;  /* 0x000000012700788c */ /* 0x000fe4000bf65270 */
[----:B-1----:R-:W-:Y:S02]  /*2b50*/  UIMAD.WIDE.U32 UR4, UR47, UR19, URZ ;  /* 0x000000132f0472a5 */ /* 0x002fe4000f8e00ff */
[----:B------:R-:W-:Y:S02]  /*2b60*/  UIMAD.WIDE.U32 UR6, UR49, UR16, URZ ;  /* 0x00000010310672a5 */ /* 0x000fe4000f8e00ff */
[----:B------:R-:W-:-:S02]  /*2b70*/  UISETP.NE.AND UP0, UPT, UR18, 0x1, UPT ;  /* 0x000000011200788c */ /* 0x000fc4000bf05270 */
[----:B------:R-:W-:Y:S01]  /*2b80*/  UIMAD.WIDE.U32 UR14, UR38, UR19, URZ ;  /* 0x00000013260e72a5 */ /* 0x000fe2000f8e00ff */
[----:B------:R-:W-:Y:S02]  /*2b90*/  UMOV UR4, UR5 ;  /* 0x0000000500047c82 */ /* 0x000fe40008000000 */
[----:B------:R-:W-:Y:S01]  /*2ba0*/  UMOV UR6, UR7 ;  /* 0x0000000700067c82 */ /* 0x000fe20008000000 */
[----:B--2---:R-:W-:Y:S02]  /*2bb0*/  USHF.R.U32.HI UR4, URZ, UR21, UR4 ;  /* 0x00000015ff047299 */ /* 0x004fe40008011604 */
[----:B---3--:R-:W-:Y:S02]  /*2bc0*/  UISETP.NE.AND UP2, UPT, UR20, 0x1, UPT ;  /* 0x000000011400788c */ /* 0x008fe4000bf45270 */
[----:B------:R-:W-:Y:S02]  /*2bd0*/  USHF.R.U32.HI UR6, URZ, UR17, UR6 ;  /* 0x00000011ff067299 */ /* 0x000fe40008011606 */
[----:B------:R-:W-:-:S02]  /*2be0*/  USEL UR5, UR47, UR4, !UP0 ;  /* 0x000000042f057287 */ /* 0x000fc4000c000000 */
[----:B------:R-:W-:Y:S02]  /*2bf0*/  USEL UR6, UR49, UR6, !UP2 ;  /* 0x0000000631067287 */ /* 0x000fe4000d000000 */
[----:B----4-:R-:W-:Y:S01]  /*2c00*/  UIMAD.WIDE.U32 UR10, UR5, UR8, URZ ;  /* 0x00000008050a72a5 */ /* 0x010fe2000f8e00ff */
[----:B------:R-:W-:Y:S01]  /*2c10*/  UMOV UR4, UR15 ;  /* 0x0000000f00047c82 */ /* 0x000fe20008000000 */
[----:B------:R-:W-:Y:S02]  /*2c20*/  UIMAD.WIDE.U32 UR12, UR42, UR16, URZ ;  /* 0x000000102a0c72a5 */ /* 0x000fe4000f8e00ff */
[----:B------:R-:W-:-:S03]  /*2c30*/  UIMAD.WIDE.U32 UR14, UR6, UR8, URZ ;  /* 0x00000008060e72a5 */ /* 0x000fc6000f8e00ff */
[----:B------:R-:W-:Y:S01]  /*2c40*/  UMOV UR10, UR11 ;  /* 0x0000000b000a7c82 */ /* 0x000fe20008000000 */
[----:B------:R-:W-:Y:S02]  /*2c50*/  USHF.R.U32.HI UR4, URZ, UR21, UR4 ;  /* 0x00000015ff047299 */ /* 0x000fe40008011604 */
[----:B------:R-:W-:Y:S01]  /*2c60*/  @UP3 USHF.R.U32.HI UR5, URZ, UR9, UR10 ;  /* 0x00000009ff053299 */ /* 0x000fe2000801160a */
[----:B------:R-:W-:Y:S01]  /*2c70*/  UMOV UR12, UR13 ;  /* 0x0000000d000c7c82 */ /* 0x000fe20008000000 */
[----:B------:R-:W-:Y:S01]  /*2c80*/  UMOV UR14, UR15 ;  /* 0x0000000f000e7c82 */ /* 0x000fe20008000000 */
[----:B------:R-:W-:Y:S02]  /*2c90*/  USHF.R.U32.HI UR17, URZ, UR17, UR12 ;  /* 0x00000011ff117299 */ /* 0x000fe4000801160c */
[----:B------:R-:W-:Y:S02]  /*2ca0*/  USEL UR4, UR38, UR4, !UP0 ;  /* 0x0000000426047287 */ /* 0x000fe4000c000000 */
[----:B------:R-:W-:-:S02]  /*2cb0*/  @UP3 USHF.R.U32.HI UR6, URZ, UR9, UR14 ;  /* 0x00000009ff063299 */ /* 0x000fc4000801160e */
[----:B------:R-:W-:Y:S02]  /*2cc0*/  UIMAD UR7, UR39, UR5, URZ ;  /* 0x00000005270772a4 */ /* 0x000fe4000f8e02ff */
[----:B------:R-:W-:Y:S02]  /*2cd0*/  USEL UR5, UR42, UR17, !UP2 ;  /* 0x000000112a057287 */ /* 0x000fe4000d000000 */
[----:B------:R-:W-:Y:S02]  /*2ce0*/  UIMAD UR10, UR39, UR6, URZ ;  /* 0x00000006270a72a4 */ /* 0x000fe4000f8e02ff */
[----:B------:R-:W-:Y:S02]  /*2cf0*/  UISETP.GE.AND UP0, UPT, UR4, UR7, UPT ;  /* 0x000000070400728c */ /* 0x000fe4000bf06270 */
[----:B------:R-:W-:Y:S02]  /*2d00*/  UIMAD.WIDE.U32 UR12, UR4, UR8, URZ ;  /* 0x00000008040c72a5 */ /* 0x000fe4000f8e00ff */
[----:B------:R-:W-:-:S02]  /*2d10*/  UISETP.GE.OR UP0, UPT, UR5, UR10, UP0 ;  /* 0x0000000a0500728c */ /* 0x000fc40008706670 */
[----:B------:R-:W-:Y:S02]  /*2d20*/  UIMAD.WIDE.U32 UR10, UR5, UR8, URZ ;  /* 0x00000008050a72a5 */ /* 0x000fe4000f8e00ff */
[----:B------:R-:W-:Y:S01]  /*2d30*/  UIADD3 UR12, UPT, UPT, -UR4, URZ, URZ ;  /* 0x000000ff040c7290 */ /* 0x000fe2000fffe1ff */
[----:B------:R-:W-:Y:S01]  /*2d40*/  UMOV UR8, UR13 ;  /* 0x0000000d00087c82 */ /* 0x000fe20008000000 */
[----:B------:R-:W-:Y:S02]  /*2d50*/  UIADD3 UR10, UPT, UPT, -UR5, URZ, URZ ;  /* 0x000000ff050a7290 */ /* 0x000fe4000fffe1ff */
[----:B------:R-:W-:-:S03]  /*2d60*/  USHF.R.U32.HI UR8, URZ, UR9, UR8 ;  /* 0x00000009ff087299 */ /* 0x000fc60008011608 */
[----:B------:R-:W-:Y:S01]  /*2d70*/  @!UP0 UMOV UR7, UR11 ;  /* 0x0000000b00078c82 */ /* 0x000fe20008000000 */
[----:B------:R-:W-:Y:S02]  /*2d80*/  UIMAD UR12, UR18, UR12, UR38 ;  /* 0x0000000c120c72a4 */ /* 0x000fe4000f8e0226 */
[----:B------:R-:W-:Y:S02]  /*2d90*/  USEL UR8, UR4, UR8, !UP3 ;  /* 0x0000000804087287 */ /* 0x000fe4000d800000 */
[----:B------:R-:W-:Y:S02]  /*2da0*/  @!UP0 USHF.R.U32.HI UR7, URZ, UR9, UR7 ;  /* 0x00000009ff078299 */ /* 0x000fe40008011607 */
[----:B------:R-:W-:Y:S02]  /*2db0*/  UIADD3 UR9, UPT, UPT, -UR8, URZ, URZ ;  /* 0x000000ff08097290 */ /* 0x000fe4000fffe1ff */
[----:B------:R-:W-:Y:S02]  /*2dc0*/  @!UP0 USEL UR7, UR5, UR7, !UP3 ;  /* 0x0000000705078287 */ /* 0x000fe4000d800000 */
[----:B------:R-:W-:-:S02]  /*2dd0*/  UIMAD UR9, UR39, UR9, UR4 ;  /* 0x00000009270972a4 */ /* 0x000fc4000f8e0204 */
[----:B------:R-:W-:Y:S02]  /*2de0*/  @!UP0 UIADD3 UR8, UPT, UPT, UR8, -UR7, URZ ;  /* 0x8000000708088290 */ /* 0x000fe4000fffe0ff */
[----:B------:R-:W-:Y:S02]  /*2df0*/  @!UP0 UIMAD UR7, UR9, UR6, UR7 ;  /* 0x00000006090782a4 */ /* 0x000fe4000f8e0207 */
[----:B------:R-:W-:Y:S02]  /*2e00*/  @!UP0 UIMAD UR4, UR39, UR8, UR5 ;  /* 0x00000008270482a4 */ /* 0x000fe4000f8e0205 */
[----:B------:R-:W-:Y:S02]  /*2e10*/  UIMAD UR6, UR20, UR10, UR42 ;  /* 0x0000000a140672a4 */ /* 0x000fe4000f8e022a */
[----:B------:R-:W-:Y:S01]  /*2e20*/  UIMAD UR38, UR4, UR18, UR12 ;  /* 0x00000012042672a4 */ /* 0x000fe2000f8e020c */
[----:B------:R-:W-:Y:S02]  /*2e30*/  @!UP0 UMOV UR5, UR7 ;  /* 0x0000000700058c82 */ /* 0x000fe40008000000 */
[----:B------:R-:W-:-:S12]  /*2e40*/  UIMAD UR42, UR5, UR20, UR6 ;  /* 0x00000014052a72a4 */ /* 0x000fd8000f8e0206 */
.L_x_38:
[----:B------:R-:W1:Y:S02]  /*2e50*/  LDCU UR4, c[0x0][0xb30] ;  /* 0x00016600ff0477ac */ /* 0x000e640008000800 */
[----:B-1----:R-:W-:-:S09]  /*2e60*/  UISETP.NE.AND UP0, UPT, UR4, 0x1, UPT ;  /* 0x000000010400788c */ /* 0x002fd2000bf05270 */
[----:B------:R-:W-:Y:S05]  /*2e70*/  BRA.U UP0, `(.L_x_39) ;  /* 0x0000000100447547 */ /* 0x000fea000b800000 */
[----:B------:R-:W1:Y:S01]  /*2e80*/  LDCU.128 UR8, c[0x0][0xb10] ;  /* 0x00016200ff0877ac */ /* 0x000e620008000c00 */
[----:B------:R-:W2:Y:S01]  /*2e90*/  LDCU UR12, c[0x0][0xb0c] ;  /* 0x00016180ff0c77ac */ /* 0x000ea20008000800 */
[----:B------:R-:W3:Y:S01]  /*2ea0*/  LDCU UR13, c[0x0][0xb20] ;  /* 0x00016400ff0d77ac */ /* 0x000ee20008000800 */
[----:B-1----:R-:W-:Y:S02]  /*2eb0*/  UIMAD.WIDE.U32 UR6, UR42, UR8, URZ ;  /* 0x000000082a0672a5 */ /* 0x002fe4000f8e00ff */
[----:B------:R-:W-:Y:S02]  /*2ec0*/  UIMAD.WIDE.U32 UR4, UR38, UR11, URZ ;  /* 0x0000000b260472a5 */ /* 0x000fe4000f8e00ff */
[----:B--2---:R-:W-:Y:S02]  /*2ed0*/  UISETP.NE.AND UP2, UPT, UR12, 0x1, UPT ;  /* 0x000000010c00788c */ /* 0x004fe4000bf45270 */
[----:B------:R-:W-:Y:S01]  /*2ee0*/  UISETP.NE.AND UP0, UPT, UR10, 0x1, UPT ;  /* 0x000000010a00788c */ /* 0x000fe2000bf05270 */
[----:B------:R-:W-:-:S02]  /*2ef0*/  UMOV UR6, UR7 ;  /* 0x0000000700067c82 */ /* 0x000fc40008000000 */
[----:B------:R-:W-:Y:S01]  /*2f00*/  UMOV UR4, UR5 ;  /* 0x0000000500047c82 */ /* 0x000fe20008000000 */
[----:B------:R-:W-:Y:S02]  /*2f10*/  USHF.R.U32.HI UR6, URZ, UR9, UR6 ;  /* 0x00000009ff067299 */ /* 0x000fe40008011606 */
[----:B---3--:R-:W-:Y:S02]  /*2f20*/  USHF.R.U32.HI UR4, URZ, UR13, UR4 ;  /* 0x0000000dff047299 */ /* 0x008fe40008011604 */
[----:B------:R-:W-:Y:S02]  /*2f30*/  USEL UR5, UR42, UR6, !UP2 ;  /* 0x000000062a057287 */ /* 0x000fe4000d000000 */
[----:B------:R-:W-:-:S04]  /*2f40*/  USEL UR4, UR38, UR4, !UP0 ;  /* 0x0000000426047287 */ /* 0x000fc8000c000000 */
[----:B------:R-:W-:Y:S02]  /*2f50*/  UIADD3 UR6, UPT, UPT, UR5, -UR4, URZ ;  /* 0x8000000405067290 */ /* 0x000fe4000fffe0ff */
[----:B------:R-:W-:Y:S02]  /*2f60*/  UIADD3 UR4, UPT, UPT, -UR5, UR4, URZ ;  /* 0x0000000405047290 */ /* 0x000fe4000fffe1ff */
[----:B------:R-:W-:Y:S02]  /*2f70*/  UIMAD UR38, UR6, UR10, UR38 ;  /* 0x0000000a062672a4 */ /* 0x000fe4000f8e0226 */
[----:B------:R-:W-:-:S12]  /*2f80*/  UIMAD UR42, UR4, UR12, UR42 ;  /* 0x0000000c042a72a4 */ /* 0x000fd8000f8e022a */
.L_x_39:
[----:B------:R-:W-:Y:S01]  /*2f90*/  R2UR UR5, R91 ;  /* 0x000000005b0572ca */ /* 0x000fe200000e0000 */
[----:B------:R-:W-:Y:S01]  /*2fa0*/  UMOV UR30, UR34 ;  /* 0x00000022001e7c82 */ /* 0x000fe20008000000 */
[----:B------:R-:W-:Y:S02]  /*2fb0*/  R2UR UR4, R90 ;  /* 0x000000005a0472ca */ /* 0x000fe400000e0000 */
[----:B------:R-:W-:Y:S02]  /*2fc0*/  PLOP3.LUT P1, PT, PT, PT, PT, 0x80, 0x8 ;  /* 0x000000000008781c */ /* 0x000fe40003f2f070 */
[----:B------:R-:W-:-:S07]  /*2fd0*/  LOP3.LUT R2, R2, 0x1, RZ, 0x3c, !PT ;  /* 0x0000000102027812 */ /* 0x000fce00078e3cff */
[----:B------:R-:W-:Y:S02]  /*2fe0*/  UIADD3 UR46, UPT, UPT, UR42, UR5, URZ ;  /* 0x000000052a2e7290 */ /* 0x000fe4000fffe0ff */
[----:B------:R-:W-:Y:S01]  /*2ff0*/  UIADD3 UR20, UPT, UPT, UR38, UR4, URZ ;  /* 0x0000000426147290 */ /* 0x000fe2000fffe0ff */
[----:B------:R-:W-:Y:S11]  /*3000*/  BRA.U UP1, `(.L_x_40) ;  /* 0xffffffed01487547 */ /* 0x000ff6000b83ffff */
[----:B------:R-:W-:Y:S01]  /*3010*/  UIADD3 UR31, UPT, UPT, UR31, 0x1a0, URZ ;  /* 0x000001a01f1f7890 */ /* 0x000fe2000fffe0ff */
[----:B------:R-:W-:-:S03]  /*3020*/  MOV R3, UR23 ;  /* 0x0000001700037c02 */ /* 0x000fc60008000f00 */
[----:B------:R-:W-:Y:S01]  /*3030*/  ULEA UR4, UR25, UR31, 0x3 ;  /* 0x0000001f19047291 */ /* 0x000fe2000f8e18ff */
[----:B------:R-:W-:-:S08]  /*3040*/  SHF.L.U32 R3, R3, 0x1f, RZ ;  /* 0x0000001f03037819 */ /* 0x000fd000000006ff */
[----:B------:R-:W1:Y:S02]  /*3050*/  SYNCS.PHASECHK.TRANS64.TRYWAIT P0, [UR4], R3 ;  /* 0x00000003ff0075a7 */ /* 0x000e640008001104 */
[----:B-1----:R-:W-:Y:S05]  /*3060*/  @!P0 BRA `(.L_x_41) ;  /* 0x0000007000fc8947 */ /* 0x002fea0003800000 */
.L_x_171:
[----:B------:R-:W-:-:S04]  /*3070*/  UIADD3 UR4, UPT, UPT, UR25, 0x1, URZ ;  /* 0x0000000119047890 */ /* 0x000fc8000fffe0ff */
[----:B------:R-:W-:-:S04]  /*3080*/  UISETP.NE.AND UP0, UPT, UR4, 0x34, UPT ;  /* 0x000000340400788c */ /* 0x000fc8000bf05270 */
[----:B------:R-:W-:Y:S02]  /*3090*/  USEL UR5, URZ, 0x1, UP0 ;  /* 0x00000001ff057887 */ /* 0x000fe40008000000 */
[----:B------:R-:W-:Y:S02]  /*30a0*/  USEL UR4, UR4, URZ, UP0 ;  /* 0x000000ff04047287 */ /* 0x000fe40008000000 */
[----:B------:R-:W-:Y:S02]  /*30b0*/  ULOP3.LUT UR6, UR23, UR5, URZ, 0x3c, !UPT ;  /* 0x0000000517067292 */ /* 0x000fe4000f8e3cff */
[----:B------:R-:W-:-:S04]  /*30c0*/  ULEA UR5, UR4, UR31, 0x3 ;  /* 0x0000001f04057291 */ /* 0x000fc8000f8e18ff */
[----:B-1----:R-:W-:-:S04]  /*30d0*/  MOV R3, UR6 ;  /* 0x0000000600037c02 */ /* 0x002fc80008000f00 */
[----:B------:R-:W-:-:S04]  /*30e0*/  SHF.L.U32 R3, R3, 0x1f, RZ ;  /* 0x0000001f03037819 */ /* 0x000fc800000006ff */
[----:B------:R-:W1:Y:S02]  /*30f0*/  SYNCS.PHASECHK.TRANS64.TRYWAIT P0, [UR5], R3 ;  /* 0x00000003ff0075a7 */ /* 0x000e640008001105 */
[----:B-1----:R-:W-:Y:S05]  /*3100*/  @!P0 BRA `(.L_x_42) ;  /* 0x0000007000ec8947 */ /* 0x002fea0003800000 */
.L_x_173:
        /* <DEDUP_REMOVED lines=10> */
.L_x_175:
        /* <DEDUP_REMOVED lines=10> */
.L_x_177:
        /* <DEDUP_REMOVED lines=10> */
.L_x_179:
        /* <DEDUP_REMOVED lines=10> */
.L_x_181:
        /* <DEDUP_REMOVED lines=10> */
.L_x_183:
        /* <DEDUP_REMOVED lines=10> */
.L_x_185:
        /* <DEDUP_REMOVED lines=10> */
.L_x_187:
        /* <DEDUP_REMOVED lines=10> */
.L_x_189:
        /* <DEDUP_REMOVED lines=10> */
.L_x_191:
        /* <DEDUP_REMOVED lines=10> */
.L_x_193:
        /* <DEDUP_REMOVED lines=10> */
.L_x_195:
        /* <DEDUP_REMOVED lines=10> */
.L_x_197:
        /* <DEDUP_REMOVED lines=10> */
.L_x_199:
        /* <DEDUP_REMOVED lines=10> */
.L_x_201:
        /* <DEDUP_REMOVED lines=10> */
.L_x_203:
        /* <DEDUP_REMOVED lines=10> */
.L_x_205:
        /* <DEDUP_REMOVED lines=10> */
.L_x_207:
        /* <DEDUP_REMOVED lines=10> */
.L_x_209:
        /* <DEDUP_REMOVED lines=10> */
.L_x_211:
        /* <DEDUP_REMOVED lines=10> */
.L_x_213:
        /* <DEDUP_REMOVED lines=10> */
.L_x_215:
        /* <DEDUP_REMOVED lines=10> */
.L_x_217:
        /* <DEDUP_REMOVED lines=10> */
.L_x_219:
        /* <DEDUP_REMOVED lines=10> */
.L_x_221:
        /* <DEDUP_REMOVED lines=10> */
.L_x_223:
        /* <DEDUP_REMOVED lines=10> */
.L_x_225:
        /* <DEDUP_REMOVED lines=10> */
.L_x_227:
        /* <DEDUP_REMOVED lines=10> */
.L_x_229:
        /* <DEDUP_REMOVED lines=10> */
.L_x_231:
        /* <DEDUP_REMOVED lines=10> */
.L_x_233:
        /* <DEDUP_REMOVED lines=10> */
.L_x_235:
        /* <DEDUP_REMOVED lines=10> */
.L_x_237:
        /* <DEDUP_REMOVED lines=10> */
.L_x_239:
        /* <DEDUP_REMOVED lines=10> */
.L_x_241:
        /* <DEDUP_REMOVED lines=10> */
.L_x_243:
        /* <DEDUP_REMOVED lines=10> */
.L_x_245:
        /* <DEDUP_REMOVED lines=10> */
.L_x_247:
        /* <DEDUP_REMOVED lines=10> */
.L_x_249:
        /* <DEDUP_REMOVED lines=10> */
.L_x_251:
        /* <DEDUP_REMOVED lines=10> */
.L_x_253:
        /* <DEDUP_REMOVED lines=10> */
.L_x_255:
        /* <DEDUP_REMOVED lines=10> */
.L_x_257:
        /* <DEDUP_REMOVED lines=10> */
.L_x_259:
        /* <DEDUP_REMOVED lines=10> */
.L_x_261:
        /* <DEDUP_REMOVED lines=10> */
.L_x_263:
        /* <DEDUP_REMOVED lines=10> */
.L_x_265:
        /* <DEDUP_REMOVED lines=10> */
.L_x_267:
        /* <DEDUP_REMOVED lines=10> */
.L_x_269:
        /* <DEDUP_REMOVED lines=10> */
.L_x_271:
[----:B------:R-:W-:-:S04]  /*4fb0*/  UIADD3 UR4, UPT, UPT, UR4, 0x1, URZ ;  /* 0x0000000104047890 */ /* 0x000fc8000fffe0ff */
[----:B------:R-:W-:-:S04]  /*4fc0*/  UISETP.NE.AND UP0, UPT, UR4, 0x34, UPT ;  /* 0x000000340400788c */ /* 0x000fc8000bf05270 */
[----:B------:R-:W-:Y:S02]  /*4fd0*/  USEL UR5, URZ, 0x1, UP0 ;  /* 0x00000001ff057887 */ /* 0x000fe40008000000 */
[----:B------:R-:W-:Y:S02]  /*4fe0*/  USEL UR4, UR4, URZ, UP0 ;  /* 0x000000ff04047287 */ /* 0x000fe40008000000 */
[----:B------:R-:W-:Y:S02]  /*4ff0*/  ULOP3.LUT UR5, UR6, UR5, URZ, 0x3c, !UPT ;  /* 0x0000000506057292 */ /* 0x000fe4000f8e3cff */
[----:B------:R-:W-:-:S04]  /*5000*/  ULEA UR4, UR4, UR31, 0x3 ;  /* 0x0000001f04047291 */ /* 0x000fc8000f8e18ff */
[----:B------:R-:W-:Y:S02]  /*5010*/  IMAD.U32 R2, RZ, RZ, UR5 ;  /* 0x00000005ff027e24 */ /* 0x000fe4000f8e00ff */
[----:B-1----:R-:W-:-:S03]  /*5020*/  MOV R0, UR4 ;  /* 0x0000000400007c02 */ /* 0x002fc60008000f00 */
[----:B------:R-:W-:-:S07]  /*5030*/  SHF.L.U32 R3, R2, 0x1f, RZ ;  /* 0x0000001f02037819 */ /* 0x000fce00000006ff */
.L_x_92:
[----:B-1----:R1:W2:Y:S02]  /*5040*/  SYNCS.PHASECHK.TRANS64.TRYWAIT P0, [R0+URZ], R3 ;  /* 0x00000003000075a7 */ /* 0x0022a400080011ff */
[----:B--2---:R-:W-:Y:S05]  /*5050*/  @!P0 NANOSLEEP.SYNCS 0x989680 ;  /* 0x009896800000895d */ /* 0x004fea0003900000 */
[----:B------:R-:W2:Y:S02]  /*5060*/  @!P0 SYNCS.PHASECHK.TRANS64 P0, [R0+URZ], R3 ;  /* 0x00000003000085a7 */ /* 0x000ea400080010ff */
[----:B--2---:R-:W-:Y:S05]  /*5070*/  @P0 EXIT ;  /* 0x000000000000094d */ /* 0x004fea0003800000 */
[----:B------:R-:W-:Y:S05]  /*5080*/  BRA `(.L_x_92) ;  /* 0xfffffffc00ec7947 */ /* 0x000fea000383ffff */
.L_x_22:
[----:B------:R-:W-:-:S04]  /*5090*/  UISETP.NE.AND UP0, UPT, UR45, URZ, UPT ;  /* 0x000000ff2d00728c */ /* 0x000fc8000bf05270 */
[----:B------:R-:W-:-:S09]  /*50a0*/  UISETP.NE.OR UP0, UPT, UR18, 0x1, UP0 ;  /* 0x000000011200788c */ /* 0x000fd20008705670 */
[----:B------:R-:W-:Y:S05]  /*50b0*/  BRA.U UP0, `(.L_x_93) ;  /* 0x0000000100b07547 */ /* 0x000fea000b800000 */
[----:B------:R-:W-:Y:S01]  /*50c0*/  UMOV UR4, 0x400 ;  /* 0x0000040000047882 */ /* 0x000fe20000000000 */
[----:B------:R-:W-:Y:S01]  /*50d0*/  HFMA2 R2, -RZ, RZ, 0, 5.9604644775390625e-08 ;  /* 0x00000001ff027431 */ /* 0x000fe200000001ff */
[----:B------:R-:W-:Y:S01]  /*50e0*/  ULEA UR4, UR45, UR4, 0x18 ;  /* 0x000000042d047291 */ /* 0x000fe2000f8ec0ff */
[----:B------:R-:W-:Y:S01]  /*50f0*/  ISETP.GE.U32.AND P0, PT, R3, 0x2, PT ;  /* 0x000000020300780c */ /* 0x000fe20003f06070 */
[----:B------:R-:W-:Y:S02]  /*5100*/  IMAD.MOV.U32 R8, RZ, RZ, RZ ;  /* 0x000000ffff087224 */ /* 0x000fe400078e00ff */
[----:B------:R-:W-:Y:S02]  /*5110*/  UIADD3 UR5, UPT, UPT, UR4, 0x378, URZ ;  /* 0x0000037804057890 */ /* 0x000fe4000fffe0ff */
[----:B------:R-:W-:Y:S02]  /*5120*/  UIADD3 UR8, UPT, UPT, UR4, 0x370, URZ ;  /* 0x0000037004087890 */ /* 0x000fe4000fffe0ff */
[----:B------:R-:W-:-:S12]  /*5130*/  UPRMT UR5, URZ, 0x654, UR5 ;  /* 0x00000654ff057896 */ /* 0x000fd80008000005 */
.L_x_96:
[----:B------:R-:W-:Y:S01]  /*5140*/  SHF.L.U32 R7, R2, 0x1f, RZ ;  /* 0x0000001f02077819 */ /* 0x000fe200000006ff */
[----:B------:R-:W-:Y:S02]  /*5150*/  IMAD.U32 R4, RZ, RZ, UR8 ;  /* 0x00000008ff047e24 */ /* 0x000fe4000f8e00ff */
[----:B------:R-:W-:Y:S01]  /*5160*/  @!P0 IMAD.MOV.U32 R5, RZ, RZ, 0x10 ;  /* 0x00000010ff058424 */ /* 0x000fe200078e00ff */
[----:B------:R-:W2:Y:S02]  /*5170*/  SYNCS.PHASECHK.TRANS64.TRYWAIT P1, [UR4+0x378], R7 ;  /* 0x00037807ff0075a7 */ /* 0x000ea40008021104 */
[----:B------:R-:W-:-:S04]  /*5180*/  PRMT R9, R3, 0x654, R4 ;  /* 0x0000065403097816 */ /* 0x000fc80000000004 */
[----:B------:R-:W-:Y:S01]  /*5190*/  SEL R0, R9, R0, !P0 ;  /* 0x0000000009007207 */ /* 0x000fe20004000000 */
[----:B--2---:R-:W-:Y:S06]  /*51a0*/  @!P1 BRA `(.L_x_94) ;  /* 0x0000006400749947 */ /* 0x004fec0003800000 */
.L_x_273:
[----:B------:R-:W-:Y:S01]  /*51b0*/  UIADD3 UR6, UPT, UPT, UR4, 0x3b0, URZ ;  /* 0x000003b004067890 */ /* 0x000fe2000fffe0ff */
[----:B------:R3:W-:Y:S01]  /*51c0*/  @!P0 SYNCS.ARRIVE.TRANS64.RED RZ, [R0+URZ], R5 ;  /* 0x0000000500ff89a7 */ /* 0x0007e200080004ff */
[----:B------:R-:W-:Y:S01]  /*51d0*/  UIADD3 UR7, UPT, UPT, UR4, 0x370, URZ ;  /* 0x0000037004077890 */ /* 0x000fe2000fffe0ff */
[----:B------:R-:W-:-:S08]  /*51e0*/  LOP3.LUT R2, R2, 0x1, RZ, 0x3c, !PT ;  /* 0x0000000102027812 */ /* 0x000fd000078e3cff */
[----:B------:R-:W-:Y:S06]  /*51f0*/  UGETNEXTWORKID.BROADCAST [UR6], [UR7] ;  /* 0x00000000060073ca */ /* 0x000fec0008000100 */
[----:B---3--:R-:W-:-:S04]  /*5200*/  SHF.L.U32 R5, R8, 0x1f, RZ ;  /* 0x0000001f08057819 */ /* 0x008fc800000006ff */
[----:B------:R-:W3:Y:S02]  /*5210*/  SYNCS.PHASECHK.TRANS64.TRYWAIT P1, [UR4+0x370], R5 ;  /* 0x00037005ff0075a7 */ /* 0x000ee40008021104 */
[----:B---3--:R-:W-:Y:S05]  /*5220*/  @!P1 BRA `(.L_x_95) ;  /* 0x00000064006c9947 */ /* 0x008fea0003800000 */
.L_x_275:
[----:B--2---:R-:W2:Y:S01]  /*5230*/  LDS.128 R4, [UR4+0x3b0] ;  /* 0x0003b004ff047984 */ /* 0x004ea20008000c00 */
[----:B------:R-:W-:Y:S01]  /*5240*/  LOP3.LUT R8, R8, 0x1, RZ, 0x3c, !PT ;  /* 0x0000000108087812 */ /* 0x000fe200078e3cff */
[----:B------:R-:W-:Y:S01]  /*5250*/  @!PT LDS RZ, [RZ] ;  /* 0x00000000fffff984 */ /* 0x000fe20000000800 */
[----:B------:R-:W-:Y:S01]  /*5260*/  @!PT LDS RZ, [RZ] ;  /* 0x00000000fffff984 */ /* 0x000fe20000000800 */
[----:B------:R-:W-:Y:S01]  /*5270*/  @!PT LDS RZ, [RZ] ;  /* 0x00000000fffff984 */ /* 0x000fe20000000800 */
[----:B------:R-:W-:Y:S01]  /*5280*/  @!PT LDS RZ, [RZ] ;  /* 0x00000000fffff984 */ /* 0x000fe20000000800 */
[----:B------:R3:W-:Y:S06]  /*5290*/  MEMBAR.ALL.CTA ;  /* 0x0000000000007992 */ /* 0x0007ec0000008000 */
[----:B---3--:R-:W3:Y:S02]  /*52a0*/  FENCE.VIEW.ASYNC.S ;  /* 0x00000000000073c6 */ /* 0x008ee40000000000 */
[----:B---3--:R-:W-:Y:S01]  /*52b0*/  SYNCS.ARRIVE.TRANS64.RED.A1T0 RZ, [UR5], RZ ;  /* 0x000000ffffff79a7 */ /* 0x008fe20008100405 */
[----:B--2---:R-:W-:-:S13]  /*52c0*/  LOP3.LUT P1, RZ, R6, 0x1, RZ, 0xc0, !PT ;  /* 0x0000000106ff7812 */ /* 0x004fda000782c0ff */
[----:B------:R-:W-:Y:S05]  /*52d0*/  @P1 BRA `(.L_x_96) ;  /* 0xfffffffc00981947 */ /* 0x000fea000383ffff */
[----:B------:R-:W-:-:S04]  /*52e0*/  SHF.L.U32 R0, R2, 0x1f, RZ ;  /* 0x0000001f02007819 */ /* 0x000fc800000006ff */
[----:B------:R-:W2:Y:S02]  /*52f0*/  SYNCS.PHASECHK.TRANS64 P0, [UR4+0x378], R0 ;  /* 0x00037800ff0075a7 */ /* 0x000ea40008001004 */
[----:B-12---:R-:W-:Y:S05]  /*5300*/  @P0 EXIT ;  /* 0x000000000000094d */ /* 0x006fea0003800000 */
[----:B------:R-:W-:-:S07]  /*5310*/  MOV R0, UR4 ;  /* 0x0000000400007c02 */ /* 0x000fce0008000f00 */
.L_x_97:
[----:B-1----:R-:W-:-:S04]  /*5320*/  SHF.L.U32 R3, R2, 0x1f, RZ ;  /* 0x0000001f02037819 */ /* 0x002fc800000006ff */
[----:B------:R1:W2:Y:S03]  /*5330*/  SYNCS.PHASECHK.TRANS64.TRYWAIT P0, [R0+URZ+0x378], R3 ;  /* 0x00037803000075a7 */ /* 0x0002a600080011ff */
[----:B--2---:R-:W-:Y:S05]  /*5340*/  @!P0 NANOSLEEP.SYNCS 0x989680 ;  /* 0x009896800000895d */ /* 0x004fea0003900000 */
[----:B------:R-:W2:Y:S02]  /*5350*/  @!P0 SYNCS.PHASECHK.TRANS64 P0, [R0+URZ+0x378], R3 ;  /* 0x00037803000085a7 */ /* 0x000ea400080010ff */
[----:B--2---:R-:W-:Y:S05]  /*5360*/  @P0 EXIT ;  /* 0x000000000000094d */ /* 0x004fea0003800000 */
[----:B------:R-:W-:Y:S05]  /*5370*/  BRA `(.L_x_97) ;  /* 0xfffffffc00e87947 */ /* 0x000fea000383ffff */
.L_x_93:
[----:B------:R-:W-:Y:S05]  /*5380*/  BRA.U UP4, `(.L_x_98) ;  /* 0x0000001104347547 */ /* 0x000fea000b800000 */
[----:B------:R-:W-:Y:S01]  /*5390*/  UMOV UR5, 0x40 ;  /* 0x0000004000057882 */ /* 0x000fe20000000000 */
[----:B------:R-:W-:Y:S01]  /*53a0*/  NOP ;  /* 0x0000000000007918 */ /* 0x000fe20000000000 */
[----:B------:R-:W-:Y:S01]  /*53b0*/  ULEA UR5, UR45, UR5, 0x18 ;  /* 0x000000052d057291 */ /* 0x000fe2000f8ec0ff */
[----:B------:R-:W-:Y:S02]  /*53c0*/  UMOV UR6, 0x400 ;  /* 0x0000040000067882 */ /* 0x000fe40000000000 */
[----:B------:R-:W-:-:S06]  /*53d0*/  ULEA UR6, UR45, UR6, 0x18 ;  /* 0x000000062d067291 */ /* 0x000fcc000f8ec0ff */
[----:B------:R-:W2:Y:S02]  /*53e0*/  LDS.U8 R3, [UR5+0x1c] ;  /* 0x00001c05ff037984 */ /* 0x000ea40008000000 */
[----:B--2---:R-:W-:-:S13]  /*53f0*/  ISETP.NE.AND P0, PT, R3, RZ, PT ;  /* 0x000000ff0300720c */ /* 0x004fda0003f05270 */
[----:B------:R-:W-:Y:S05]  /*5400*/  @P0 BRA `(.L_x_99) ;  /* 0x0000000400080947 */ /* 0x000fea0003800000 */
[----:B------:R-:W-:Y:S02]  /*5410*/  UISETP.NE.U32.AND UP1, UPT, UR26, 0x1, UPT ;  /* 0x000000011a00788c */ /* 0x000fe4000bf25070 */
[----:B------:R-:W-:-:S07]  /*5420*/  UIADD3 UR7, UPT, UPT, UR5, 0x8, URZ ;  /* 0x0000000805077890 */ /* 0x000fce000fffe0ff */
[----:B------:R-:W-:Y:S05]  /*5430*/  BRA.U !UP1, `(.L_x_100) ;  /* 0x00000001099c7547 */ /* 0x000fea000b800000 */
[----:B------:R-:W-:Y:S01]  /*5440*/  ELECT P0, URZ, PT ;  /* 0x0000000000ff782f */ /* 0x000fe20003800000 */
[----:B------:R-:W-:-:S12]  /*5450*/  BSSY B0, `(.L_x_100) ;  /* 0x0000025000007945 */ /* 0x000fd80003800000 */
[----:B------:R-:W-:Y:S05]  /*5460*/  @!P0 BRA `(.L_x_101) ;  /* 0x00000000008c8947 */ /* 0x000fea0003800000 */
[----:B------:R-:W-:-:S05]  /*5470*/  UMOV UR4, 0x10 ;  /* 0x0000001000047882 */ /* 0x000fca0000000000 */
[----:B------:R-:W-:Y:S04]  /*5480*/  DEPBAR.LE SB2, 0x36 ;  /* 0x0000ad800000791a */ /* 0x000fe80000000000 */
[----:B------:R-:W2:Y:S02]  /*5490*/  UTCATOMSWS.2CTA.FIND_AND_SET.ALIGN UP0, UR4, UR4 ;  /* 0x00000004000475e3 */ /* 0x000ea40008200800 */
[----:B--2---:R-:W-:Y:S01]  /*54a0*/  MOV R10, UR4 ;  /* 0x00000004000a7c02 */ /* 0x004fe20008000f00 */
[----:B------:R-:W-:Y:S06]  /*54b0*/  BRA.U UP0, `(.L_x_102) ;  /* 0x0000000100187547 */ /* 0x000fec000b800000 */
.L_x_103:
[----:B------:R-:W-:Y:S05]  /*54c0*/  NANOSLEEP 0x64 ;  /* 0x000000640000795d */ /* 0x000fea0003800000 */
[----:B------:R-:W-:-:S05]  /*54d0*/  UMOV UR4, 0x10 ;  /* 0x0000001000047882 */ /* 0x000fca0000000000 */
[----:B------:R-:W-:Y:S04]  /*54e0*/  DEPBAR.LE SB2, 0x36 ;  /* 0x0000ad800000791a */ /* 0x000fe80000000000 */
[----:B------:R-:W2:Y:S02]  /*54f0*/  UTCATOMSWS.2CTA.FIND_AND_SET.ALIGN UP0, UR4, UR4 ;  /* 0x00000004000475e3 */ /* 0x000ea40008200800 */
[----:B--2---:R-:W-:Y:S01]  /*5500*/  MOV R10, UR4 ;  /* 0x00000004000a7c02 */ /* 0x004fe20008000f00 */
[----:B------:R-:W-:Y:S05]  /*5510*/  BRA.U !UP0, `(.L_x_103) ;  /* 0xfffffffd08e87547 */ /* 0x000fea000b83ffff */
.L_x_102:
[----:B------:R-:W2:Y:S01]  /*5520*/  LDS R6, [UR5+0x10] ;  /* 0x00001005ff067984 */ /* 0x000ea20008000800 */
[----:B------:R-:W-:Y:S01]  /*5530*/  IMAD.U32 R3, RZ, RZ, UR6 ;  /* 0x00000006ff037e24 */ /* 0x000fe2000f8e00ff */
[----:B------:R-:W-:-:S03]  /*5540*/  MOV R4, UR25 ;  /* 0x0000001900047c02 */ /* 0x000fc60008000f00 */
[----:B------:R-:W-:Y:S01]  /*5550*/  VIADD R3, R3, 0x3c0 ;  /* 0x000003c003037836 */ /* 0x000fe20000000000 */
[----:B--2---:R-:W-:-:S04]  /*5560*/  SHF.L.U32 R6, R6, 0x1f, RZ ;  /* 0x0000001f06067819 */ /* 0x004fc800000006ff */
[----:B------:R-:W2:Y:S02]  /*5570*/  SYNCS.PHASECHK.TRANS64.TRYWAIT P0, [UR5+0x8], R6 ;  /* 0x00000806ff0075a7 */ /* 0x000ea40008001105 */
[----:B--2---:R-:W-:Y:S05]  /*5580*/  @P0 BRA `(.L_x_104) ;  /* 0x0000000000080947 */ /* 0x004fea0003800000 */
[----:B------:R-:W2:Y:S02]  /*5590*/  SYNCS.PHASECHK.TRANS64.TRYWAIT P0, [UR5+0x8], R6 ;  /* 0x00000806ff0075a7 */ /* 0x000ea40008001105 */
[----:B--2---:R-:W-:Y:S05]  /*55a0*/  @!P0 BRA `(.L_x_105) ;  /* 0x0000006000a48947 */ /* 0x004fea0003800000 */
.L_x_104:
[----:B------:R-:W-:Y:S01]  /*55b0*/  PRMT R4, R4, 0x654, R3 ;  /* 0x0000065404047816 */ /* 0x000fe20000000003 */
[----:B------:R-:W-:Y:S01]  /*55c0*/  HFMA2 R3, -RZ, RZ, 0, 5.9604644775390625e-08 ;  /* 0x00000001ff037431 */ /* 0x000fe200000001ff */
[----:B------:R-:W-:Y:S01]  /*55d0*/  UPRMT UR4, UR25, 0x654, UR7 ;  /* 0x0000065419047896 */ /* 0x000fe20008000007 */
[----:B------:R-:W-:Y:S02]  /*55e0*/  IMAD.MOV.U32 R7, RZ, RZ, 0xffff ;  /* 0x0000ffffff077424 */ /* 0x000fe400078e00ff */
[----:B--2---:R-:W-:Y:S02]  /*55f0*/  IMAD.MOV.U32 R6, RZ, RZ, 0x4 ;  /* 0x00000004ff067424 */ /* 0x004fe400078e00ff */
[----:B------:R-:W-:Y:S01]  /*5600*/  IMAD.SHL.U32 R9, R10, 0x20, RZ ;  /* 0x000000200a097824 */ /* 0x000fe200078e00ff */
[----:B------:R-:W-:Y:S02]  /*5610*/  MOV R5, UR4 ;  /* 0x0000000400057c02 */ /* 0x000fe40008000f00 */
[-C--:B------:R-:W-:Y:S01]  /*5620*/  SHF.L.U32 R8, R7, R10.reuse, RZ ;  /* 0x0000000a07087219 */ /* 0x080fe200000006ff */
[----:B------:R2:W-:Y:S01]  /*5630*/  SYNCS.ARRIVE.TRANS64.RED RZ, [UR4], R6 ;  /* 0x00000006ffff79a7 */ /* 0x0005e20008000404 */
[----:B------:R-:W-:Y:S01]  /*5640*/  SHF.L.U32 R7, R3, R10, RZ ;  /* 0x0000000a03077219 */ /* 0x000fe200000006ff */
[----:B------:R2:W-:Y:S04]  /*5650*/  STS [UR6+0x3c0], R9 ;  /* 0x0003c009ff007988 */ /* 0x0005e80008000806 */
[----:B------:R2:W-:Y:S04]  /*5660*/  STAS [R4.64], R10 ;  /* 0x0000000a04007dbd */ /* 0x0005e8000c0008ff */
[----:B------:R2:W-:Y:S04]  /*5670*/  ATOMS.OR RZ, [UR5+0x14], R8 ;  /* 0x00001408ffff798c */ /* 0x0005e8000b000005 */
[----:B------:R2:W-:Y:S04]  /*5680*/  ATOMS.OR RZ, [UR5+0x18], R7 ;  /* 0x00001807ffff798c */ /* 0x0005e8000b000005 */
[----:B------:R2:W-:Y:S02]  /*5690*/  ATOMS.XOR RZ, [UR5+0x10], R3 ;  /* 0x00001003ffff798c */ /* 0x0005e4000b800005 */
.L_x_101:
[----:B-1----:R-:W-:Y:S05]  /*56a0*/  BSYNC B0 ;  /* 0x0000000000007941 */ /* 0x002fea0003800000 */
.L_x_100:
[----:B------:R-:W-:Y:S05]  /*56b0*/  BRA.U UP1, `(.L_x_106) ;  /* 0x00000001016c7547 */ /* 0x000fea000b800000 */
[----:B------:R-:W-:-:S03]  /*56c0*/  UMOV UR4, 0xffffffff ;  /* 0xffffffff00047882 */ /* 0x000fc60000000000 */
[----:B------:R-:W-:Y:S05]  /*56d0*/  BRA.DIV UR4, `(.L_x_107) ;  /* 0x0000006204707947 */ /* 0x000fea000b800000 */
[----:B------:R-:W-:-:S13]  /*56e0*/  ELECT P6, URZ, PT ;  /* 0x0000000000ff782f */ /* 0x000fda00038c0000 */
.L_x_278:
[----:B------:R-:W-:Y:S05]  /*56f0*/  @!P6 BRA `(.L_x_106) ;  /* 0x00000000005ce947 */ /* 0x000fea0003800000 */
[----:B--2---:R-:W2:Y:S02]  /*5700*/  LDS R4, [UR5+0x10] ;  /* 0x00001005ff047984 */ /* 0x004ea40008000800 */
[----:B--2---:R-:W-:-:S04]  /*5710*/  SHF.L.U32 R4, R4, 0x1f, RZ ;  /* 0x0000001f04047819 */ /* 0x004fc800000006ff */
[----:B------:R-:W2:Y:S02]  /*5720*/  SYNCS.PHASECHK.TRANS64.TRYWAIT P0, [UR5+0x8], R4 ;  /* 0x00000804ff0075a7 */ /* 0x000ea40008001105 */
[----:B--2---:R-:W-:Y:S05]  /*5730*/  @P0 BRA `(.L_x_108) ;  /* 0x0000000000080947 */ /* 0x004fea0003800000 */
[----:B------:R-:W2:Y:S02]  /*5740*/  SYNCS.PHASECHK.TRANS64.TRYWAIT P0, [UR5+0x8], R4 ;  /* 0x00000804ff0075a7 */ /* 0x000ea40008001105 */
[----:B--2---:R-:W-:Y:S05]  /*5750*/  @!P0 BRA `(.L_x_109) ;  /* 0x0000006000708947 */ /* 0x004fea0003800000 */
.L_x_108:
[----:B------:R-:W3:Y:S01]  /*5760*/  LDS R6, [UR6+0x3c0] ;  /* 0x0003c006ff067984 */ /* 0x000ee20008000800 */
[----:B--2---:R-:W-:Y:S02]  /*5770*/  HFMA2 R3, -RZ, RZ, 0, 5.9604644775390625e-08 ;  /* 0x00000001ff037431 */ /* 0x004fe400000001ff */
[----:B------:R-:W-:Y:S01]  /*5780*/  IMAD.MOV.U32 R4, RZ, RZ, 0xffff ;  /* 0x0000ffffff047424 */ /* 0x000fe200078e00ff */
[----:B------:R-:W-:Y:S01]  /*5790*/  UPRMT UR4, UR25, 0x654, UR7 ;  /* 0x0000065419047896 */ /* 0x000fe20008000007 */
[----:B---3--:R-:W-:-:S03]  /*57a0*/  IMAD.SHL.U32 R5, R6, 0x20, RZ ;  /* 0x0000002006057824 */ /* 0x008fc600078e00ff */
[-C--:B------:R-:W-:Y:S02]  /*57b0*/  SHF.L.U32 R4, R4, R6.reuse, RZ ;  /* 0x0000000604047219 */ /* 0x080fe400000006ff */
[----:B------:R-:W-:Y:S01]  /*57c0*/  SHF.L.U32 R6, R3, R6, RZ ;  /* 0x0000000603067219 */ /* 0x000fe200000006ff */
[----:B------:R3:W-:Y:S04]  /*57d0*/  STS [UR6+0x3c0], R5 ;  /* 0x0003c005ff007988 */ /* 0x0007e80008000806 */
[----:B------:R3:W-:Y:S04]  /*57e0*/  ATOMS.OR RZ, [UR5+0x14], R4 ;  /* 0x00001404ffff798c */ /* 0x0007e8000b000005 */
[----:B------:R3:W-:Y:S01]  /*57f0*/  ATOMS.OR RZ, [UR5+0x18], R6 ;  /* 0x00001806ffff798c */ /* 0x0007e2000b000005 */
[----:B------:R-:W-:Y:S03]  /*5800*/  SYNCS.ARRIVE.TRANS64.RED.A1T0 RZ, [UR4], RZ ;  /* 0x000000ffffff79a7 */ /* 0x000fe60008100404 */
[----:B------:R3:W-:Y:S01]  /*5810*/  ATOMS.XOR RZ, [UR5+0x10], R3 ;  /* 0x00001003ffff798c */ /* 0x0007e2000b800005 */
[----:B------:R-:W-:Y:S05]  /*5820*/  BRA `(.L_x_106) ;  /* 0x0000000000107947 */ /* 0x000fea0003800000 */
.L_x_99:
[----:B------:R-:W-:Y:S02]  /*5830*/  MOV R3, 0xffffffff ;  /* 0xffffffff00037802 */ /* 0x000fe40000000f00 */
[----:B------:R-:W-:-:S03]  /*5840*/  MOV R4, 0x5870 ;  /* 0x0000587000047802 */ /* 0x000fc60000000f00 */
[----:B------:R2:W-:Y:S04]  /*5850*/  STS [UR6+0x3c0], R3 ;  /* 0x0003c003ff007988 */ /* 0x0005e80008000806 */
[----:B-12--5:R-:W-:Y:S05]  /*5860*/  CALL.REL.NOINC `($__internal_1_$__cuda_sm10x_tcgen05_guardrail_trap_phase_invalid_during_alloc) ;  /* 0x0000006400947944 */ /* 0x026fea0003c00000 */
.L_x_106:
[----:B------:R-:W-:Y:S05]  /*5870*/  WARPSYNC.ALL ;  /* 0x0000000000007948 */ /* 0x000fea0003800000 */
[----:B------:R-:W4:Y:S01]  /*5880*/  S2UR UR14, SR_CgaCtaId ;  /* 0x00000000000e79c3 */ /* 0x000f220000008800 */
[----:B------:R-:W-:Y:S01]  /*5890*/  UMOV UR4, 0x400 ;  /* 0x0000040000047882 */ /* 0x000fe20000000000 */
[----:B------:R-:W-:-:S06]  /*58a0*/  NOP ;  /* 0x0000000000007918 */ /* 0x000fcc0000000000 */
[----:B------:R-:W-:Y:S06]  /*58b0*/  BAR.ARV 0x6, 0xa0 ;  /* 0x0182800000007b1d */ /* 0x000fec0000002000 */
[----:B------:R-:W1:Y:S01]  /*58c0*/  LDCU.64 UR6, c[0x0][0x388] ;  /* 0x00007100ff0677ac */ /* 0x000e620008000a00 */
[----:B------:R-:W-:Y:S01]  /*58d0*/  LOP3.LUT R2, R2, 0xffff, RZ, 0xc0, !PT ;  /* 0x0000ffff02027812 */ /* 0x000fe200078ec0ff */
[----:B--2---:R-:W-:Y:S01]  /*58e0*/  IMAD.MOV.U32 R8, RZ, RZ, 0x1 ;  /* 0x00000001ff087424 */ /* 0x004fe200078e00ff */
[----:B------:R-:W-:Y:S01]  /*58f0*/  LOP3.LUT R0, R0, 0xffff, RZ, 0xc0, !PT ;  /* 0x0000ffff00007812 */ /* 0x000fe200078ec0ff */
[----:B------:R-:W-:Y:S01]  /*5900*/  UISETP.NE.AND UP3, UPT, UR26, URZ, UPT ;  /* 0x000000ff1a00728c */ /* 0x000fe2000bf65270 */
[----:B------:R-:W-:Y:S01]  /*5910*/  R2UR UR15, R2 ;  /* 0x00000000020f72ca */ /* 0x000fe200000e0000 */
[----:B------:R-:W-:Y:S01]  /*5920*/  IMAD.MOV.U32 R2, RZ, RZ, RZ ;  /* 0x000000ffff027224 */ /* 0x000fe200078e00ff */
[----:B------:R-:W-:Y:S01]  /*5930*/  R2UR UR22, R0 ;  /* 0x00000000001672ca */ /* 0x000fe200000e0000 */
[----:B------:R-:W-:Y:S01]  /*5940*/  IMAD.MOV.U32 R0, RZ, RZ, RZ ;  /* 0x000000ffff007224 */ /* 0x000fe200078e00ff */
[----:B------:R-:W-:Y:S01]  /*5950*/  UMOV UR18, URZ ;  /* 0x000000ff00127c82 */ /* 0x000fe20008000000 */
[----:B----4-:R-:W-:Y:S01]  /*5960*/  ULEA UR14, UR14, UR4, 0x18 ;  /* 0x000000040e0e7291 */ /* 0x010fe2000f8ec0ff */
[----:B------:R-:W-:Y:S01]  /*5970*/  UMOV UR13, URZ ;  /* 0x000000ff000d7c82 */ /* 0x000fe20008000000 */
[----:B------:R-:W-:-:S02]  /*5980*/  UMOV UR20, 0x0 ;  /* 0x0000000000147882 */ /* 0x000fc40000000000 */
[----:B------:R-:W-:Y:S01]  /*5990*/  UIADD3 UR24, UPT, UPT, UR14, 0x378, URZ ;  /* 0x000003780e187890 */ /* 0x000fe2000fffe0ff */
[----:B------:R-:W-:Y:S01]  /*59a0*/  UMOV UR21, 0x8200010 ;  /* 0x0820001000157882 */ /* 0x000fe20000000000 */
[----:B-1----:R-:W-:-:S03]  /*59b0*/  UIADD3 UR4, UPT, UPT, UR6, 0x1f, URZ ;  /* 0x0000001f06047890 */ /* 0x002fc6000fffe0ff */
[----:B---3--:R-:W1:Y:S01]  /*59c0*/  LDS R3, [UR14+0x3c0] ;  /* 0x0003c00eff037984 */ /* 0x008e620008000800 */
[----:B------:R-:W2:Y:S01]  /*59d0*/  LDCU UR6, c[0x0][0x390] ;  /* 0x00007200ff0677ac */ /* 0x000ea20008000800 */
[----:B------:R-:W-:Y:S02]  /*59e0*/  USHF.R.S32.HI UR5, URZ, 0x1f, UR4 ;  /* 0x0000001fff057899 */ /* 0x000fe40008011404 */
[----:B------:R-:W-:Y:S02]  /*59f0*/  UPRMT UR24, URZ, 0x654, UR24 ;  /* 0x00000654ff187896 */ /* 0x000fe40008000018 */
[----:B------:R-:W-:Y:S02]  /*5a00*/  ULEA.HI UR4, UR5, UR4, URZ, 0x5 ;  /* 0x0000000405047291 */ /* 0x000fe4000f8f28ff */
[----:B------:R-:W-:Y:S02]  /*5a10*/  UIADD3 UR5, UPT, UPT, UR14, 0x4500, URZ ;  /* 0x000045000e057890 */ /* 0x000fe4000fffe0ff */
[----:B------:R-:W-:-:S02]  /*5a20*/  USHF.R.S32.HI UR4, URZ, 0x5, UR4 ;  /* 0x00000005ff047899 */ /* 0x000fc40008011404 */
[----:B------:R-:W-:Y:S02]  /*5a30*/  USHF.R.U32.HI UR5, URZ, 0x4, UR5 ;  /* 0x00000004ff057899 */ /* 0x000fe40008011605 */
[----:B------:R-:W-:Y:S02]  /*5a40*/  UIMAD UR7, UR4, UR7, URZ ;  /* 0x00000007040772a4 */ /* 0x000fe4000f8e02ff */
[----:B------:R-:W-:Y:S02]  /*5a50*/  UIADD3 UR4, UPT, UPT, UR14, 0x1e500, URZ ;  /* 0x0001e5000e047890 */ /* 0x000fe4000fffe0ff */
[----:B------:R-:W-:Y:S02]  /*5a60*/  ULOP3.LUT UR5, UR5, 0x3fff, URZ, 0xc0, !UPT ;  /* 0x00003fff05057892 */ /* 0x000fe4000f8ec0ff */
[----:B------:R-:W-:Y:S02]  /*5a70*/  USHF.R.U32.HI UR4, URZ, 0x4, UR4 ;  /* 0x00000004ff047899 */ /* 0x000fe40008011604 */
[----:B------:R-:W-:-:S02]  /*5a80*/  ULOP3.LUT UR16, UR5, 0x10000, URZ, 0xfc, !UPT ;  /* 0x0001000005107892 */ /* 0x000fc4000f8efcff */
[----:B------:R-:W-:Y:S02]  /*5a90*/  ULOP3.LUT UR17, UR4, 0x3fff, URZ, 0xc0, !UPT ;  /* 0x00003fff04117892 */ /* 0x000fe4000f8ec0ff */
[----:B--2---:R-:W-:Y:S02]  /*5aa0*/  UIMAD UR4, UR7, UR6, URZ ;  /* 0x00000006070472a4 */ /* 0x004fe4000f8e02ff */
[----:B------:R-:W-:Y:S02]  /*5ab0*/  ULOP3.LUT UR17, UR17, 0x10000, URZ, 0xfc, !UPT ;  /* 0x0001000011117892 */ /* 0x000fe4000f8efcff */
[----:B------:R-:W-:Y:S02]  /*5ac0*/  UIADD3 UR23, UPT, UPT, UR4, -0x1, URZ ;  /* 0xffffffff04177890 */ /* 0x000fe4000fffe0ff */
[----:B------:R-:W-:Y:S01]  /*5ad0*/  UISETP.GE.AND UP4, UPT, UR4, 0x1, UPT ;  /* 0x000000010400788c */ /* 0x000fe2000bf86270 */
[C---:B-1----:R-:W-:Y:S01]  /*5ae0*/  VIADD R5, R3.reuse, 0x40 ;  /* 0x0000004003057836 */ /* 0x042fe20000000000 */
[----:B------:R-:W-:-:S04]  /*5af0*/  LOP3.LUT R4, R3, 0xffff, RZ, 0xc0, !PT ;  /* 0x0000ffff03047812 */ /* 0x000fc800078ec0ff */
[----:B------:R-:W-:-:S05]  /*5b00*/  LOP3.LUT R5, R5, 0xffff, RZ, 0xc0, !PT ;  /* 0x0000ffff05057812 */ /* 0x000fca00078ec0ff */
[----:B------:R1:W-:Y:S02]  /*5b10*/  STL.64 [R1], R4 ;  /* 0x0000000401007387 */ /* 0x0003e40000100a00 */
.L_x_118:
[----:B-1----:R-:W-:-:S04]  /*5b20*/  SHF.L.U32 R5, R2, 0x1f, RZ ;  /* 0x0000001f02057819 */ /* 0x002fc800000006ff */
[----:B------:R-:W1:Y:S02]  /*5b30*/  SYNCS.PHASECHK.TRANS64.TRYWAIT P0, [UR14+0x370], R5 ;  /* 0x00037005ff0075a7 */ /* 0x000e64000800110e */
[----:B-1--4-:R-:W-:Y:S05]  /*5b40*/  @!P0 BRA `(.L_x_110) ;  /* 0x0000005c008c8947 */ /* 0x012fea0003800000 */
.L_x_280:
[----:B-1----:R-:W1:Y:S01]  /*5b50*/  LDS.128 R4, [UR14+0x3b0] ;  /* 0x0003b00eff047984 */ /* 0x002e620008000c00 */
[----:B------:R-:W-:Y:S01]  /*5b60*/  ULEA UR19, UR18, UR14, 0x3 ;  /* 0x0000000e12137291 */ /* 0x000fe2000f8e18ff */
[----:B------:R-:W-:Y:S01]  /*5b70*/  @!PT LDS RZ, [RZ] ;  /* 0x00000000fffff984 */ /* 0x000fe20000000800 */
[----:B------:R-:W-:Y:S01]  /*5b80*/  @!PT LDS RZ, [RZ] ;  /* 0x00000000fffff984 */ /* 0x000fe20000000800 */
[----:B------:R-:W-:Y:S01]  /*5b90*/  @!PT LDS RZ, [RZ] ;  /* 0x00000000fffff984 */ /* 0x000fe20000000800 */
[----:B------:R-:W-:Y:S01]  /*5ba0*/  @!PT LDS RZ, [RZ] ;  /* 0x00000000fffff984 */ /* 0x000fe20000000800 */
[----:B------:R2:W-:Y:S06]  /*5bb0*/  MEMBAR.ALL.CTA ;  /* 0x0000000000007992 */ /* 0x0005ec0000008000 */
[----:B--2---:R-:W2:Y:S02]  /*5bc0*/  FENCE.VIEW.ASYNC.S ;  /* 0x00000000000073c6 */ /* 0x004ea40000000000 */
[----:B--2---:R-:W-:Y:S01]  /*5bd0*/  SYNCS.ARRIVE.TRANS64.RED.A1T0 RZ, [UR24], RZ ;  /* 0x000000ffffff79a7 */ /* 0x004fe20008100418 */
[----:B-1----:R-:W-:Y:S01]  /*5be0*/  LOP3.LUT P2, RZ, R6, 0x1, RZ, 0xc0, !PT ;  /* 0x0000000106ff7812 */ /* 0x002fe2000784c0ff */
[----:B------:R-:W-:-:S12]  /*5bf0*/  BRA.U UP3, `(.L_x_111) ;  /* 0x00000001030c7547 */ /* 0x000fd8000b800000 */
[----:B------:R-:W-:-:S04]  /*5c00*/  SHF.L.U32 R5, R8, 0x1f, RZ ;  /* 0x0000001f08057819 */ /* 0x000fc800000006ff */
[----:B------:R-:W1:Y:S02]  /*5c10*/  SYNCS.PHASECHK.TRANS64.TRYWAIT P0, [UR19+0x390], R5 ;  /* 0x00039005ff0075a7 */ /* 0x000e640008001113 */
[----:B-1----:R-:W-:Y:S05]  /*5c20*/  @!P0 BRA `(.L_x_112) ;  /* 0x0000005c006c8947 */ /* 0x002fea0003800000 */
.L_x_111:
[----:B------:R-:W-:Y:S05]  /*5c30*/  BRA.U UP3, `(.L_x_113) ;  /* 0x0000000103b07547 */ /* 0x000fea000b800000 */
[----:B------:R-:W-:Y:S05]  /*5c40*/  BRA.U !UP4, `(.L_x_114) ;  /* 0x000000010ca07547 */ /* 0x000fea000b800000 */
[----:B------:R-:W-:Y:S01]  /*5c50*/  ULEA UR4, UR18, UR43, 0x2 ;  /* 0x0000002b12047291 */ /* 0x000fe2000f8e10ff */
[----:B-1----:R-:W-:-:S08]  /*5c60*/  SHF.L.U32 R4, R0, 0x1f, RZ ;  /* 0x0000001f00047819 */ /* 0x002fd000000006ff */
[----:B------:R-:W5:Y:S01]  /*5c70*/  LDL R5, [UR4] ;  /* 0x00000004ff057983 */ /* 0x000f620008100800 */
[----:B------:R-:W-:Y:S02]  /*5c80*/  ULEA UR4, UR13, UR14, 0x3 ;  /* 0x0000000e0d047291 */ /* 0x000fe4000f8e18ff */
[----:B------:R-:W-:Y:S01]  /*5c90*/  UPLOP3.LUT UP2, UPT, UPT, UPT, UPT, 0x40, 0x4 ;  /* 0x000000000004789c */ /* 0x000fe20003f4e870 */
[----:B------:R-:W-:-:S06]  /*5ca0*/  UMOV UR10, UR23 ;  /* 0x00000017000a7c82 */ /* 0x000fcc0008000000 */
[----:B------:R1:W2:Y:S01]  /*5cb0*/  SYNCS.PHASECHK.TRANS64.TRYWAIT P1, [UR4], R4 ;  /* 0x00000004ff0075a7 */ /* 0x0002a20008021104 */
[----:B------:R-:W-:-:S05]  /*5cc0*/  UMOV UR4, UR13 ;  /* 0x0000000d00047c82 */ /* 0x000fca0008000000 */
.L_x_117:
[----:B------:R-:W-:Y:S01]  /*5cd0*/  ULEA UR11, UR4, UR14, 0x3 ;  /* 0x0000000e040b7291 */ /* 0x000fe2000f8e18ff */
[----:B--234-:R-:W-:Y:S11]  /*5ce0*/  @P1 BRA `(.L_x_115) ;  /* 0x00000000000c1947 */ /* 0x01cff60003800000 */
[----:B------:R-:W-:Y:S04]  /*5cf0*/  SHF.L.U32 R7, R0, 0x1f, RZ ;  /* 0x0000001f00077819 */ /* 0x000fe800000006ff */
[----:B------:R-:W2:Y:S02]  /*5d00*/  SYNCS.PHASECHK.TRANS64.TRYWAIT P0, [UR11], R7 ;  /* 0x00000007ff0075a7 */ /* 0x000ea4000800110b */
[----:B--2---:R-:W-:Y:S05]  /*5d10*/  @!P0 BRA `(.L_x_116) ;  /* 0x0000005c00488947 */ /* 0x004fea0003800000 */
.L_x_115:
[----:B------:R-:W-:Y:S01]  /*5d20*/  UISETP.NE.AND UP0, UPT, UR10, URZ, UPT ;  /* 0x000000ff0a00728c */ /* 0x000fe2000bf05270 */
[----:B------:R-:W-:Y:S01]  /*5d30*/  PLOP3.LUT P1, PT, PT, PT, PT, 0x80, 0x8 ;  /* 0x000000000008781c */ /* 0x000fe20003f2f070 */
[----:B------:R-:W-:Y:S02]  /*5d40*/  UIADD3 UR5, UPT, UPT, UR4, 0x1, URZ ;  /* 0x0000000104057890 */ /* 0x000fe4000fffe0ff */
[----:B------:R-:W-:Y:S02]  /*5d50*/  ULEA UR8, UR4, UR17, 0x7 ;  /* 0x0000001104087291 */ /* 0x000fe4000f8e38ff */
[----:B------:R-:W-:Y:S01]  /*5d60*/  UISETP.NE.AND UP1, UPT, UR5, 0x34, UPT ;  /* 0x000000340500788c */ /* 0x000fe2000bf25270 */
[----:B------:R-:W-:Y:S01]  /*5d70*/  PLOP3.LUT P0, PT, PT, PT, UP0, 0x80, 0x8 ;  /* 0x000000000008781c */ /* 0x000fe20003f0f008 */
[----:B------:R-:W-:Y:S01]  /*5d80*/  UMOV UR9, 0xc0004010 ;  /* 0xc000401000097882 */ /* 0x000fe20000000000 */
[----:B------:R-:W-:Y:S01]  /*5d90*/  UMOV UR7, 0xc0004010 ;  /* 0xc000401000077882 */ /* 0x000fe20000000000 */
[----:B------:R-:W-:Y:S02]  /*5da0*/  USEL UR6, URZ, 0x1, UP1 ;  /* 0x00000001ff067887 */ /* 0x000fe40008800000 */
[----:B------:R-:W-:Y:S04]  /*5db0*/  USEL UR13, UR5, URZ, UP1 ;  /* 0x000000ff050d7287 */ /* 0x000fe80008800000 */
[----:B------:R-:W-:Y:S01]  /*5dc0*/  @UP0 ULEA UR5, UR13, UR14, 0x3 ;  /* 0x0000000e0d050291 */ /* 0x000fe2000f8e18ff */
[----:B------:R-:W-:Y:S01]  /*5dd0*/  LOP3.LUT R0, R0, UR6, RZ, 0x3c, !PT ;  /* 0x0000000600007c12 */ /* 0x000fe2000f8e3cff */
[----:B------:R-:W-:Y:S02]  /*5de0*/  ULEA UR6, UR4, UR16, 0x7 ;  /* 0x0000001004067291 */ /* 0x000fe4000f8e38ff */
[----:B------:R-:W-:Y:S01]  /*5df0*/  UIADD3 UR4, UPT, UPT, UR10, 0x1, URZ ;  /* 0x000000010a047890 */ /* 0x000fe2000fffe0ff */
[----:B-1----:R-:W-:Y:S01]  /*5e00*/  @P0 SHF.L.U32 R4, R0, 0x1f, RZ ;  /* 0x0000001f00040819 */ /* 0x002fe200000006ff */
[----:B------:R-:W-:Y:S02]  /*5e10*/  UIADD3 UR10, UPT, UPT, UR10, -0x1, URZ ;  /* 0xffffffff0a0a7890 */ /* 0x000fe4000fffe0ff */
[----:B------:R-:W-:Y:S01]  /*5e20*/  UISETP.GT.U32.AND UP0, UPT, UR4, 0x1, UPT ;  /* 0x000000010400788c */ /* 0x000fe2000bf04070 */
[----:B------:R3:W4:Y:S01]  /*5e30*/  @P0 SYNCS.PHASECHK.TRANS64.TRYWAIT P1, [UR5], R4 ;  /* 0x00000004ff0005a7 */ /* 0x0007220008021105 */
[----:B------:R-:W-:Y:S11]  /*5e40*/  ELECT P0, URZ, PT ;  /* 0x0000000000ff782f */ /* 0x000ff60003800000 */
[----:B------:R-:W-:Y:S02]  /*5e50*/  @!UPT UIADD3 URZ, UPT, UPT, URZ, URZ, URZ ;  /* 0x000000fffffff290 */ /* 0x000fe4000fffe0ff */
[----:B-----5:R-:W-:Y:S01]  /*5e60*/  @P0 R2UR.BROADCAST UR12, R5 ;  /* 0x00000000050c02ca */ /* 0x020fe200008e0000 */
[----:B------:R-:W-:Y:S01]  /*5e70*/  UIADD3 UR5, UPT, UPT, UR11, 0x1a0, URZ ;  /* 0x000001a00b057890 */ /* 0x000fe2000fffe0ff */
[----:B------:R-:W-:Y:S11]  /*5e80*/  UMOV UR4, UR13 ;  /* 0x0000000d00047c82 */ /* 0x000ff60008000000 */
[----:B------:R3:W-:Y:S01]  /*5e90*/  UTCQMMA.2CTA gdesc[UR6], gdesc[UR8], tmem[UR12], tmem[UR20], idesc[UR21], UP2 ;  /* 0x00ff1408060075ea */ /* 0x0007e2000920030c */
[----:B------:R-:W-:Y:S01]  /*5ea0*/  UPLOP3.LUT UP2, UPT, UPT, UPT, UPT, 0x80, 0x8 ;  /* 0x000000000008789c */ /* 0x000fe20003f4f070 */
[----:B------:R3:W-:Y:S01]  /*5eb0*/  UTCBAR.2CTA.MULTICAST [UR5], URZ, UR15 ;  /* 0x000000ff050073e9 */ /* 0x0007e2000820080f */
[----:B------:R-:W-:Y:S09]  /*5ec0*/  BRA.U UP0, `(.L_x_117) ;  /* 0xfffffffd00807547 */ /* 0x000ff2000b83ffff */
.L_x_114:
[----:B------:R-:W-:-:S09]  /*5ed0*/  UIADD3 UR4, UPT, UPT, UR19, 0x380, URZ ;  /* 0x0000038013047890 */ /* 0x000fd2000fffe0ff */
[----:B------:R2:W-:Y:S01]  /*5ee0*/  UTCBAR.2CTA.MULTICAST [UR4], URZ, UR22 ;  /* 0x000000ff040073e9 */ /* 0x0005e20008200816 */
[----:B------:R-:W-:Y:S02]  /*5ef0*/  NOP ;  /* 0x0000000000007918 */ /* 0x000fe40000000000 */
.L_x_113:
[----:B--2---:R-:W-:Y:S01]  /*5f00*/  UIADD3 UR4, UPT, UPT, UR18, 0x1, URZ ;  /* 0x0000000112047890 */ /* 0x004fe2000fffe0ff */
[----:B------:R-:W-:-:S03]  /*5f10*/  LOP3.LUT R2, R2, 0x1, RZ, 0x3c, !PT ;  /* 0x0000000102027812 */ /* 0x000fc600078e3cff */
[----:B------:R-:W-:-:S04]  /*5f20*/  UISETP.NE.AND UP0, UPT, UR4, 0x2, UPT ;  /* 0x000000020400788c */ /* 0x000fc8000bf05270 */
[----:B---3--:R-:W-:Y:S02]  /*5f30*/  USEL UR5, URZ, 0x1, UP0 ;  /* 0x00000001ff057887 */ /* 0x008fe40008000000 */
[----:B------:R-:W-:-:S04]  /*5f40*/  USEL UR18, UR4, URZ, UP0 ;  /* 0x000000ff04127287 */ /* 0x000fc80008000000 */
[----:B------:R-:W-:Y:S01]  /*5f50*/  LOP3.LUT R8, R8, UR5, RZ, 0x3c, !PT ;  /* 0x0000000508087c12 */ /* 0x000fe2000f8e3cff */
[----:B------:R-:W-:Y:S07]  /*5f60*/  @P2 BRA `(.L_x_118) ;  /* 0xfffffff800ec2947 */ /* 0x000fee000383ffff */
[----:B------:R-:W2:Y:S01]  /*5f70*/  S2UR UR8, SR_CgaCtaId ;  /* 0x00000000000879c3 */ /* 0x000ea20000008800 */
[----:B------:R-:W-:Y:S01]  /*5f80*/  ELECT P0, URZ, PT ;  /* 0x0000000000ff782f */ /* 0x000fe20003800000 */
[----:B------:R-:W-:Y:S01]  /*5f90*/  HFMA2 R0, -RZ, RZ, 0, 5.9604644775390625e-08 ;  /* 0x00000001ff007431 */ /* 0x000fe200000001ff */
[----:B------:R-:W-:-:S05]  /*5fa0*/  UMOV UR4, 0x40 ;  /* 0x0000004000047882 */ /* 0x000fca0000000000 */
[----:B------:R-:W-:Y:S01]  /*5fb0*/  UVIRTCOUNT.DEALLOC.SMPOOL 0x80 ;  /* 0x000000800000784c */ /* 0x000fe20000000000 */
[----:B------:R-:W-:Y:S02]  /*5fc0*/  UISETP.NE.AND UP0, UPT, UR26, URZ, UPT ;  /* 0x000000ff1a00728c */ /* 0x000fe4000bf05270 */
[----:B--2---:R-:W-:-:S09]  /*5fd0*/  ULEA UR8, UR8, UR4, 0x18 ;  /* 0x0000000408087291 */ /* 0x004fd2000f8ec0ff */
[----:B------:R2:W-:Y:S01]  /*5fe0*/  @P0 STS.U8 [UR8+0x1c], R0 ;  /* 0x00001c00ff000988 */ /* 0x0005e20008000008 */
[----:B------:R-:W-:Y:S05]  /*5ff0*/  BRA.U UP0, `(.L_x_119) ;  /* 0x0000000100587547 */ /* 0x000fea000b800000 */
[----:B------:R-:W-:Y:S01]  /*6000*/  UIADD3 UR5, UPT, UPT, UR14, 0x390, URZ ;  /* 0x000003900e057890 */ /* 0x000fe2000fffe0ff */
[----:B-1----:R-:W-:-:S03]  /*6010*/  SHF.L.U32 R5, R8, 0x1f, RZ ;  /* 0x0000001f08057819 */ /* 0x002fc600000006ff */
[----:B------:R-:W-:-:S09]  /*6020*/  ULEA UR4, UR18, UR5, 0x3 ;  /* 0x0000000512047291 */ /* 0x000fd2000f8e18ff */
[----:B------:R-:W1:Y:S02]  /*6030*/  SYNCS.PHASECHK.TRANS64.TRYWAIT P0, [UR4], R5 ;  /* 0x00000005ff0075a7 */ /* 0x000e640008001104 */
[----:B-1----:R-:W-:Y:S05]  /*6040*/  @!P0 BRA `(.L_x_120) ;  /* 0x0000005800948947 */ /* 0x002fea0003800000 */
.L_x_284:
[----:B------:R-:W-:-:S04]  /*6050*/  UIADD3 UR18, UPT, UPT, UR18, 0x1, URZ ;  /* 0x0000000112127890 */ /* 0x000fc8000fffe0ff */
[----:B------:R-:W-:-:S04]  /*6060*/  UISETP.NE.AND UP1, UPT, UR18, 0x2, UPT ;  /* 0x000000021200788c */ /* 0x000fc8000bf25270 */
[----:B------:R-:W-:Y:S02]  /*6070*/  USEL UR6, URZ, 0x1, UP1 ;  /* 0x00000001ff067887 */ /* 0x000fe40008800000 */
[----:B------:R-:W-:-:S04]  /*6080*/  USEL UR4, UR18, URZ, UP1 ;  /* 0x000000ff12047287 */ /* 0x000fc80008800000 */
[----:B------:R-:W-:Y:S01]  /*6090*/  ULEA UR4, UR4, UR5, 0x3 ;  /* 0x0000000504047291 */ /* 0x000fe2000f8e18ff */
[----:B-1----:R-:W-:-:S04]  /*60a0*/  LOP3.LUT R5, R8, UR6, RZ, 0x3c, !PT ;  /* 0x0000000608057c12 */ /* 0x002fc8000f8e3cff */
[----:B------:R-:W-:Y:S01]  /*60b0*/  SHF.L.U32 R5, R5, 0x1f, RZ ;  /* 0x0000001f05057819 */ /* 0x000fe200000006ff */
[----:B--2---:R-:W-:-:S04]  /*60c0*/  IMAD.U32 R0, RZ, RZ, UR4 ;  /* 0x00000004ff007e24 */ /* 0x004fc8000f8e00ff */
[----:B------:R1:W2:Y:S03]  /*60d0*/  SYNCS.PHASECHK.TRANS64.TRYWAIT P0, [R0+URZ], R5 ;  /* 0x00000005000075a7 */ /* 0x0002a600080011ff */
[----:B--2---:R-:W-:Y:S05]  /*60e0*/  @!P0 NANOSLEEP.SYNCS 0x989680 ;  /* 0x009896800000895d */ /* 0x004fea0003900000 */
[----:B------:R-:W2:Y:S02]  /*60f0*/  @!P0 SYNCS.PHASECHK.TRANS64 P0, [R0+URZ], R5 ;  /* 0x00000005000085a7 */ /* 0x000ea400080010ff */
[----:B--2---:R-:W-:Y:S05]  /*6100*/  @P0 BRA `(.L_x_121) ;  /* 0x0000000000200947 */ /* 0x004fea0003800000 */
.L_x_122:
[----:B--2---:R2:W3:Y:S02]  /*6110*/  SYNCS.PHASECHK.TRANS64.TRYWAIT P0, [R0+URZ], R5 ;  /* 0x00000005000075a7 */ /* 0x0044e400080011ff */
[----:B---3--:R-:W-:Y:S05]  /*6120*/  @!P0 NANOSLEEP.SYNCS 0x989680 ;  /* 0x009896800000895d */ /* 0x008fea0003900000 */
[----:B------:R-:W3:Y:S02]  /*6130*/  @!P0 SYNCS.PHASECHK.TRANS64 P0, [R0+URZ], R5 ;  /* 0x00000005000085a7 */ /* 0x000ee400080010ff */
[----:B---3--:R-:W-:Y:S05]  /*6140*/  @!P0 BRA `(.L_x_122) ;  /* 0xfffffffc00f08947 */ /* 0x008fea000383ffff */
[----:B------:R-:W-:Y:S05]  /*6150*/  BRA `(.L_x_121) ;  /* 0x00000000000c7947 */ /* 0x000fea0003800000 */
.L_x_119:
[----:B------:R-:W-:-:S04]  /*6160*/  UIADD3 UR4, UPT, UPT, UR14, 0x3a0, URZ ;  /* 0x000003a00e047890 */ /* 0x000fc8000fffe0ff */
[----:B------:R-:W-:-:S09]  /*6170*/  UPRMT UR4, UR25, 0x654, UR4 ;  /* 0x0000065419047896 */ /* 0x000fd20008000004 */
[----:B------:R-:W-:Y:S03]  /*6180*/  SYNCS.ARRIVE.TRANS64.RED.A1T0 RZ, [UR4], RZ ;  /* 0x000000ffffff79a7 */ /* 0x000fe60008100404 */
.L_x_121:
[----:B-12---:R-:W-:Y:S01]  /*6190*/  SHF.L.U32 R5, RZ, 0x1f, RZ ;  /* 0x0000001fff057819 */ /* 0x006fe200000006ff */
[----:B------:R-:W-:Y:S01]  /*61a0*/  UIADD3 UR4, UPT, UPT, UR14, 0x3a0, URZ ;  /* 0x000003a00e047890 */ /* 0x000fe2000fffe0ff */
[----:B------:R-:W-:Y:S02]  /*61b0*/  PLOP3.LUT P0, PT, PT, PT, UP0, 0x80, 0x8 ;  /* 0x000000000008781c */ /* 0x000fe40003f0f008 */
[----:B----4-:R-:W1:Y:S02]  /*61c0*/  SYNCS.PHASECHK.TRANS64.TRYWAIT P1, [UR14+0x3a0], R5 ;  /* 0x0003a005ff0075a7 */ /* 0x010e64000802110e */
[----:B-1----:R-:W-:Y:S09]  /*61d0*/  @!P1 BRA `(.L_x_123) ;  /* 0x0000005800489947 */ /* 0x002ff20003800000 */
.L_x_286:
[----:B------:R-:W-:Y:S01]  /*61e0*/  @!UP0 UPRMT UR4, UR25, 0x654, UR4 ;  /* 0x0000065419048896 */ /* 0x000fe20008000004 */
[----:B------:R-:W-:Y:S01]  /*61f0*/  LOP3.LUT R2, R3, 0xffff, RZ, 0xc0, !PT ;  /* 0x0000ffff03027812 */ /* 0x000fe200078ec0ff */
[----:B------:R-:W-:Y:S02]  /*6200*/  IMAD.MOV.U32 R3, RZ, RZ, 0xffff ;  /* 0x0000ffffff037424 */ /* 0x000fe400078e00ff */
[----:B-1----:R-:W-:Y:S01]  /*6210*/  IMAD.MOV.U32 R5, RZ, RZ, 0x1 ;  /* 0x00000001ff057424 */ /* 0x002fe200078e00ff */
[----:B------:R-:W-:-:S04]  /*6220*/  SHF.R.U32.HI R2, RZ, 0x5, R2 ;  /* 0x00000005ff027819 */ /* 0x000fc80000011602 */
[----:B------:R-:W-:Y:S01]  /*6230*/  @!P0 SYNCS.ARRIVE.TRANS64.RED.A1T0 RZ, [UR4], RZ ;  /* 0x000000ffffff89a7 */ /* 0x000fe20008100404 */
[----:B------:R-:W-:Y:S01]  /*6240*/  NOP ;  /* 0x0000000000007918 */ /* 0x000fe20000000000 */
[----:B------:R-:W1:Y:S01]  /*6250*/  LDS R0, [UR8+0x14] ;  /* 0x00001408ff007984 */ /* 0x000e620008000800 */
[-C--:B------:R-:W-:Y:S02]  /*6260*/  SHF.L.U32 R3, R3, R2.reuse, RZ ;  /* 0x0000000203037219 */ /* 0x080fe400000006ff */
[----:B------:R-:W-:Y:S02]  /*6270*/  SHF.L.U32 R5, R5, R2, RZ ;  /* 0x0000000205057219 */ /* 0x000fe400000006ff */
[----:B-1----:R-:W-:-:S04]  /*6280*/  LOP3.LUT R0, R0, R3, RZ, 0xc0, !PT ;  /* 0x0000000300007212 */ /* 0x002fc800078ec0ff */
[----:B------:R-:W-:-:S13]  /*6290*/  ISETP.NE.AND P0, PT, R0, R3, PT ;  /* 0x000000030000720c */ /* 0x000fda0003f05270 */
[----:B------:R-:W-:Y:S05]  /*62a0*/  @P0 BRA `(.L_x_124) ;  /* 0x00000000005c0947 */ /* 0x000fea0003800000 */
[----:B------:R-:W1:Y:S02]  /*62b0*/  LDS R0, [UR8+0x18] ;  /* 0x00001808ff007984 */ /* 0x000e640008000800 */
[----:B-1----:R-:W-:-:S04]  /*62c0*/  LOP3.LUT R0, R0, R5, RZ, 0xc0, !PT ;  /* 0x0000000500007212 */ /* 0x002fc800078ec0ff */
[----:B------:R-:W-:-:S13]  /*62d0*/  ISETP.NE.AND P0, PT, R0, R5, PT ;  /* 0x000000050000720c */ /* 0x000fda0003f05270 */
[----:B------:R-:W-:Y:S05]  /*62e0*/  @P0 BRA `(.L_x_125) ;  /* 0x0000000000400947 */ /* 0x000fea0003800000 */
[----:B------:R-:W-:Y:S01]  /*62f0*/  R2UR UR4, R3 ;  /* 0x00000000030472ca */ /* 0x000fe200000e0000 */
[----:B------:R-:W1:Y:S01]  /*6300*/  S2R R2, SR_LANEID ;  /* 0x0000000000027919 */ /* 0x000e620000000000 */
[----:B------:R-:W-:-:S04]  /*6310*/  LOP3.LUT R5, RZ, R5, RZ, 0x33, !PT ;  /* 0x00000005ff057212 */ /* 0x000fc800078e33ff */
[----:B------:R-:W2:Y:S07]  /*6320*/  REDUX UR6, R5 ;  /* 0x00000000050673c4 */ /* 0x000eae0000000000 */
[----:B------:R-:W-:-:S03]  /*6330*/  ULOP3.LUT UR5, URZ, UR4, URZ, 0x33, !UPT ;  /* 0x00000004ff057292 */ /* 0x000fc6000f8e33ff */
[----:B------:R-:W-:Y:S02]  /*6340*/  VOTEU.ANY UR4, UPT, PT ;  /* 0x0000000000047886 */ /* 0x000fe400038e0100 */
[----:B------:R-:W-:Y:S01]  /*6350*/  UFLO.U32 UR4, UR4 ;  /* 0x00000004000472bd */ /* 0x000fe200080e0000 */
[----:B------:R-:W-:-:S04]  /*6360*/  IMAD.U32 R0, RZ, RZ, UR5 ;  /* 0x00000005ff007e24 */ /* 0x000fc8000f8e00ff */
[----:B------:R-:W3:Y:S02]  /*6370*/  REDUX UR7, R0 ;  /* 0x00000000000773c4 */ /* 0x000ee40000000000 */
[----:B------:R4:W-:Y:S01]  /*6380*/  UTCATOMSWS.AND URZ, UR5 ;  /* 0x0000000500ff79e3 */ /* 0x0009e20008000000 */
[----:B-1----:R-:W-:Y:S01]  /*6390*/  ISETP.EQ.U32.AND P0, PT, R2, UR4, PT ;  /* 0x0000000402007c0c */ /* 0x002fe2000bf02070 */
[----:B--2---:R-:W-:Y:S02]  /*63a0*/  IMAD.U32 R2, RZ, RZ, UR6 ;  /* 0x00000006ff027e24 */ /* 0x004fe4000f8e00ff */
[----:B---3--:R-:W-:-:S10]  /*63b0*/  IMAD.U32 R3, RZ, RZ, UR7 ;  /* 0x00000007ff037e24 */ /* 0x008fd4000f8e00ff */
[----:B------:R4:W-:Y:S04]  /*63c0*/  @P0 ATOMS.AND RZ, [UR8+0x14], R3 ;  /* 0x00001403ffff098c */ /* 0x0009e8000a800008 */
[----:B------:R4:W-:Y:S01]  /*63d0*/  @P0 ATOMS.AND RZ, [UR8+0x18], R2 ;  /* 0x00001802ffff098c */ /* 0x0009e2000a800008 */
[----:B------:R-:W-:Y:S05]  /*63e0*/  BRA `(.L_x_126) ;  /* 0x0000000000147947 */ /* 0x000fea0003800000 */
.L_x_125:
[----:B------:R-:W-:Y:S02]  /*63f0*/  MOV R2, 0x6410 ;  /* 0x0000641000027802 */ /* 0x000fe40000000f00 */
[----:B-----5:R-:W-:Y:S05]  /*6400*/  CALL.REL.NOINC `($__internal_0_$__cuda_sm10x_tcgen05_guardrail_trap_col_being_dealloced_not_returned_by_alloc) ;  /* 0x0000005800a07944 */ /* 0x020fea0003c00000 */
[----:B------:R-:W-:Y:S05]  /*6410*/  BRA `(.L_x_126) ;  /* 0x0000000000087947 */ /* 0x000fea0003800000 */
.L_x_124:
[----:B------:R-:W-:Y:S02]  /*6420*/  MOV R2, 0x6440 ;  /* 0x0000644000027802 */ /* 0x000fe40000000f00 */
[----:B-----5:R-:W-:Y:S05]  /*6430*/  CALL.REL.NOINC `($__internal_2_$__cuda_sm10x_tcgen05_guardrail_trap_unallocated_columns_being_dealloced) ;  /* 0x0000005800ac7944 */ /* 0x020fea0003c00000 */
.L_x_126:
[----:B------:R-:W-:Y:S01]  /*6440*/  NOP ;  /* 0x0000000000007918 */ /* 0x000fe20000000000 */
[----:B----4-:R-:W-:Y:S05]  /*6450*/  EXIT ;  /* 0x000000000000794d */ /* 0x010fea0003800000 */
.L_x_98:
[----:B------:R-:W-:-:S09]  /*6460*/  UISETP.NE.OR UP0, UPT, UR18, 0x3, !UP3 ;  /* 0x000000031200788c */ /* 0x000fd2000df05670 */
[----:B------:R-:W-:Y:S05]  /*6470*/  BRA.U UP0, `(.L_x_127) ;  /* 0x0000001100087547 */ /* 0x000fea000b800000 */
[----:B------:R-:W2:Y:S01]  /*6480*/  LDCU.64 UR4, c[0x0][0x888] ;  /* 0x00011100ff0477ac */ /* 0x000ea20008000a00 */
[----:B------:R-:W3:Y:S01]  /*6490*/  LDC.64 R12, c[0x0][0x348] ;  /* 0x0000d200ff0c7b82 */ /* 0x000ee20000000a00 */
[----:B------:R-:W-:Y:S01]  /*64a0*/  HFMA2 R10, -RZ, RZ, 0, 5.9604644775390625e-08 ;  /* 0x00000001ff0a7431 */ /* 0x000fe200000001ff */
[----:B------:R-:W-:Y:S01]  /*64b0*/  MOV R9, RZ ;  /* 0x000000ff00097202 */ /* 0x000fe20000000f00 */
[----:B------:R-:W4:Y:S01]  /*64c0*/  LDCU UR37, c[0x0][0x370] ;  /* 0x00006e00ff2577ac */ /* 0x000f220008000800 */
[----:B------:R-:W-:Y:S01]  /*64d0*/  HFMA2 R0, -RZ, RZ, 0, 0.00048828125 ;  /* 0x00001000ff007431 */ /* 0x000fe200000001ff */
[----:B------:R-:W4:Y:S01]  /*64e0*/  LDCU.128 UR40, c[0x0][0xb10] ;  /* 0x00016200ff2877ac */ /* 0x000f220008000c00 */
[----:B------:R-:W1:Y:S01]  /*64f0*/  LDCU UR36, c[0x0][0x374] ;  /* 0x00006e80ff2477ac */ /* 0x000e620008000800 */
[----:B------:R-:W1:Y:S01]  /*6500*/  LDCU.64 UR32, c[0x0][0x890] ;  /* 0x00011200ff2077ac */ /* 0x000e620008000a00 */
[----:B------:R-:W1:Y:S01]  /*6510*/  LDCU UR30, c[0x0][0xb0c] ;  /* 0x00016180ff1e77ac */ /* 0x000e620008000800 */
[----:B--2---:R-:W-:Y:S01]  /*6520*/  UISETP.NE.U32.AND UP0, UPT, UR4, URZ, UPT ;  /* 0x000000ff0400728c */ /* 0x004fe2000bf05070 */
[----:B------:R-:W2:Y:S01]  /*6530*/  LDCU UR55, c[0x0][0xb20] ;  /* 0x00016400ff3777ac */ /* 0x000ea20008000800 */
[----:B------:R-:W2:Y:S01]  /*6540*/  LDCU UR4, c[0x0][0xb30] ;  /* 0x00016600ff0477ac */ /* 0x000ea20008000800 */
[----:B------:R-:W2:Y:S01]  /*6550*/  LDCU.128 UR48, c[0x0][0x980] ;  /* 0x00013000ff3077ac */ /* 0x000ea20008000c00 */
[----:B------:R-:W-:Y:S01]  /*6560*/  UMOV UR31, 0x400 ;  /* 0x00000400001f7882 */ /* 0x000fe20000000000 */
[----:B----4-:R-:W-:-:S02]  /*6570*/  UIMAD.WIDE.U32 UR6, UR37, UR40, URZ ;  /* 0x00000028250672a5 */ /* 0x010fc4000f8e00ff */
[----:B------:R-:W-:Y:S02]  /*6580*/  ULEA UR31, UR45, UR31, 0x18 ;  /* 0x0000001f2d1f7291 */ /* 0x000fe4000f8ec0ff */
[----:B-1----:R-:W-:Y:S02]  /*6590*/  UIMAD.WIDE.U32 UR8, UR36, UR43, URZ ;  /* 0x0000002b240872a5 */ /* 0x002fe4000f8e00ff */
[----:B------:R-:W-:Y:S02]  /*65a0*/  UIADD3 UR44, UPT, UPT, UR31, 0x348, URZ ;  /* 0x000003481f2c7890 */ /* 0x000fe4000fffe0ff */
[----:B------:R-:W-:Y:S02]  /*65b0*/  UISETP.NE.AND.EX UP5, UPT, UR5, URZ, UPT, UP0 ;  /* 0x000000ff0500728c */ /* 0x000fe4000bfa5300 */
[----:B------:R-:W-:Y:S02]  /*65c0*/  UISETP.NE.U32.AND UP6, UPT, UR32, URZ, UPT ;  /* 0x000000ff2000728c */ /* 0x000fe4000bfc5070 */
[----:B------:R-:W-:-:S02]  /*65d0*/  UIADD3 UR38, UPT, UPT, UR31, 0x378, URZ ;  /* 0x000003781f267890 */ /* 0x000fc4000fffe0ff */
[----:B------:R-:W-:Y:S02]  /*65e0*/  UIADD3 UR25, UPT, UPT, UR31, 0x340, URZ ;  /* 0x000003401f197890 */ /* 0x000fe4000fffe0ff */
[----:B------:R-:W-:Y:S02]  /*65f0*/  UISETP.NE.AND UP0, UPT, UR39, 0x1, UPT ;  /* 0x000000012700788c */ /* 0x000fe4000bf05270 */
[----:B------:R-:W-:Y:S01]  /*6600*/  UISETP.NE.AND UP0, UPT, UR30, 0x1, UPT ;  /* 0x000000011e00788c */ /* 0x000fe2000bf05270 */
[----:B------:R-:W-:Y:S01]  /*6610*/  UMOV UR53, UR7 ;  /* 0x0000000700357c82 */ /* 0x000fe20008000000 */
[----:B------:R-:W-:Y:S01]  /*6620*/  UMOV UR52, UR9 ;  /* 0x0000000900347c82 */ /* 0x000fe20008000000 */
[----:B------:R-:W-:Y:S02]  /*6630*/  UISETP.GE.AND UP2, UPT, UR39, 0x1, UPT ;  /* 0x000000012700788c */ /* 0x000fe4000bf46270 */
[----:B------:R-:W-:Y:S02]  /*6640*/  UPRMT UR44, UR45, 0x654, UR44 ;  /* 0x000006542d2c7896 */ /* 0x000fe4000800002c */
[----:B------:R-:W-:-:S02]  /*6650*/  UISETP.NE.AND UP0, UPT, UR42, 0x1, UPT ;  /* 0x000000012a00788c */ /* 0x000fc4000bf05270 */
[----:B------:R-:W-:Y:S01]  /*6660*/  UPLOP3.LUT UP4, UPT, UPT, UPT, UPT, 0x40, 0x4 ;  /* 0x000000000004789c */ /* 0x000fe20003f8e870 */
[----:B------:R-:W1:Y:S01]  /*6670*/  LDCU.64 UR22, c[0x0][0xb28] ;  /* 0x00016500ff1677ac */ /* 0x000e620008000a00 */
[----:B------:R-:W4:Y:S01]  /*6680*/  LDCU.64 UR34, c[0x0][0x990] ;  /* 0x00013200ff2277ac */ /* 0x000f220008000a00 */
[----:B------:R-:W-:Y:S02]  /*6690*/  UISETP.NE.AND.EX UP6, UPT, UR33, URZ, UPT, UP6 ;  /* 0x000000ff2100728c */ /* 0x000fe4000bfc5360 */
[----:B------:R-:W-:Y:S02]  /*66a0*/  UPRMT UR38, URZ, 0x654, UR38 ;  /* 0x00000654ff267896 */ /* 0x000fe40008000026 */
[----:B------:R-:W-:Y:S02]  /*66b0*/  UPRMT UR45, UR45, 0x654, UR25 ;  /* 0x000006542d2d7896 */ /* 0x000fe40008000019 */
[----:B------:R-:W-:Y:S02]  /*66c0*/  USHF.R.U32.HI UR53, URZ, UR41, UR53 ;  /* 0x00000029ff357299 */ /* 0x000fe40008011635 */
[----:B--2---:R-:W-:-:S02]  /*66d0*/  USHF.R.U32.HI UR52, URZ, UR55, UR52 ;  /* 0x00000037ff347299 */ /* 0x004fc40008011634 */
[----:B------:R-:W-:Y:S02]  /*66e0*/  UISETP.NE.AND UP3, UPT, UR4, 0x1, UPT ;  /* 0x000000010400788c */ /* 0x000fe4000bf65270 */
[----:B------:R-:W-:Y:S02]  /*66f0*/  UISETP.NE.AND UP2, UPT, UR48, 0x1, UPT ;  /* 0x000000013000788c */ /* 0x000fe4000bf45270 */
[----:B---3--:R-:W-:-:S11]  /*6700*/  UISETP.NE.AND UP0, UPT, UR51, 0x1, UPT ;  /* 0x000000013300788c */ /* 0x008fd6000bf05270 */
.L_x_136:
[----:B------:R-:W-:Y:S04]  /*6710*/  SHF.L.U32 R3, R9, 0x1f, RZ ;  /* 0x0000001f09037819 */ /* 0x000fe800000006ff */
[----:B--2---:R-:W2:Y:S02]  /*6720*/  SYNCS.PHASECHK.TRANS64.TRYWAIT P0, [UR31+0x370], R3 ;  /* 0x00037003ff0075a7 */ /* 0x004ea4000800111f */
[----:B--2---:R-:W-:Y:S05]  /*6730*/  @!P0 BRA `(.L_x_128) ;  /* 0x0000005400088947 */ /* 0x004fea0003800000 */
.L_x_288:
[----:B------:R-:W3:Y:S01]  /*6740*/  LDS.128 R4, [UR31+0x3b0] ;  /* 0x0003b01fff047984 */ /* 0x000ee20008000c00 */
[----:B------:R-:W-:Y:S01]  /*6750*/  UISETP.GE.AND UP0, UPT, UR39, 0x1, UPT ;  /* 0x000000012700788c */ /* 0x000fe2000bf06270 */
[----:B------:R-:W-:Y:S01]  /*6760*/  @!PT LDS RZ, [RZ] ;  /* 0x00000000fffff984 */ /* 0x000fe20000000800 */
[----:B------:R-:W-:Y:S01]  /*6770*/  @!PT LDS RZ, [RZ] ;  /* 0x00000000fffff984 */ /* 0x000fe20000000800 */
[----:B------:R-:W-:Y:S01]  /*6780*/  @!PT LDS RZ, [RZ] ;  /* 0x00000000fffff984 */ /* 0x000fe20000000800 */
[----:B------:R-:W-:Y:S01]  /*6790*/  @!PT LDS RZ, [RZ] ;  /* 0x00000000fffff984 */ /* 0x000fe20000000800 */
[----:B------:R1:W-:Y:S06]  /*67a0*/  MEMBAR.ALL.CTA ;  /* 0x0000000000007992 */ /* 0x0003ec0000008000 */
[----:B-1----:R-:W1:Y:S02]  /*67b0*/  FENCE.VIEW.ASYNC.S ;  /* 0x00000000000073c6 */ /* 0x002e640000000000 */
[----:B-1----:R-:W-:Y:S01]  /*67c0*/  SYNCS.ARRIVE.TRANS64.RED.A1T0 RZ, [UR38], RZ ;  /* 0x000000ffffff79a7 */ /* 0x002fe20008100426 */
[----:B---3--:R-:W-:Y:S11]  /*67d0*/  LOP3.LUT P0, RZ, R6, 0x1, RZ, 0xc0, !PT ;  /* 0x0000000106ff7812 */ /* 0x008ff6000780c0ff */
[----:B------:R-:W-:Y:S02]  /*67e0*/  @!UPT UIADD3 URZ, UPT, UPT, URZ, URZ, URZ ;  /* 0x000000fffffff290 */ /* 0x000fe4000fffe0ff */
[----:B------:R-:W-:Y:S01]  /*67f0*/  VOTEU.ANY UP2, P0 ;  /* 0x0000000000ff7886 */ /* 0x000fe20000040100 */
[----:B------:R-:W-:Y:S11]  /*6800*/  PLOP3.LUT P0, PT, PT, PT, UP2, 0x80, 0x8 ;  /* 0x000000000008781c */ /* 0x000ff60003f0f028 */
[----:B------:R-:W-:Y:S02]  /*6810*/  @!UPT UIADD3 URZ, UPT, UPT, URZ, URZ, URZ ;  /* 0x000000fffffff290 */ /* 0x000fe4000fffe0ff */
[----:B--2---:R-:W-:Y:S02]  /*6820*/  @P0 MOV R3, R4 ;  /* 0x0000000400030202 */ /* 0x004fe40000000f00 */
[----:B------:R-:W-:Y:S02]  /*6830*/  @P0 LOP3.LUT R2, R5, 0xffff, RZ, 0xc0, !PT ;  /* 0x0000ffff05020812 */ /* 0x000fe400078ec0ff */
[----:B------:R-:W-:Y:S02]  /*6840*/  @P0 R2UR UR5, R3 ;  /* 0x00000000030502ca */ /* 0x000fe400000e0000 */
[----:B------:R-:W-:Y:S11]  /*6850*/  @P0 R2UR UR4, R2 ;  /* 0x00000000020402ca */ /* 0x000ff600000e0000 */
[----:B------:R-:W-:Y:S02]  /*6860*/  @UP2 UMOV UR15, UR5 ;  /* 0x00000005000f2c82 */ /* 0x000fe40008000000 */
[----:B------:R-:W-:Y:S01]  /*6870*/  @UP2 UMOV UR14, UR4 ;  /* 0x00000004000e2c82 */ /* 0x000fe20008000000 */
[----:B------:R-:W-:Y:S05]  /*6880*/  BRA.U !UP0, `(.L_x_129) ;  /* 0x0000000108c07547 */ /* 0x000fea000b800000 */
[----:B------:R-:W-:Y:S02]  /*6890*/  UIMAD.WIDE.U32 UR8, UR14, UR43, URZ ;  /* 0x0000002b0e0872a5 */ /* 0x000fe4000f8e00ff */
[----:B------:R-:W-:Y:S02]  /*68a0*/  UP2UR UR18, UPR, URZ, 0x4 ;  /* 0x00000004ff127883 */ /* 0x000fe40008000000 */
[----:B------:R-:W-:Y:S02]  /*68b0*/  UISETP.NE.AND UP2, UPT, UR42, 0x1, UPT ;  /* 0x000000012a00788c */ /* 0x000fe4000bf45270 */
[----:B------:R-:W-:Y:S02]  /*68c0*/  UIMAD.WIDE.U32 UR10, UR15, UR40, URZ ;  /* 0x000000280f0a72a5 */ /* 0x000fe4000f8e00ff */
[----:B------:R-:W-:Y:S02]  /*68d0*/  USEL UR4, UR36, UR52, !UP2 ;  /* 0x0000003424047287 */ /* 0x000fe4000d000000 */
[----:B------:R-:W-:Y:S02]  /*68e0*/  UISETP.NE.AND UP0, UPT, UR30, 0x1, UPT ;  /* 0x000000011e00788c */ /* 0x000fe4000bf05270 */
[----:B------:R-:W-:Y:S02]  /*68f0*/  UP2UR UR19, UPR, URZ, 0x2 ;  /* 0x00000002ff137883 */ /* 0x000fe40008000000 */
[----:B------:R-:W-:Y:S02]  /*6900*/  UISETP.NE.AND UP1, UPT, UR39, 0x1, UPT ;  /* 0x000000012700788c */ /* 0x000fe4000bf25270 */
[----:B------:R-:W-:Y:S02]  /*6910*/  UIMAD.WIDE.U32 UR12, UR4, UR22, URZ ;  /* 0x00000016040c72a5 */ /* 0x000fe4000f8e00ff */
[----:B------:R-:W-:Y:S01]  /*6920*/  USEL UR7, UR37, UR53, !UP0 ;  /* 0x0000003525077287 */ /* 0x000fe2000c000000 */
[----:B------:R-:W-:Y:S02]  /*6930*/  UMOV UR5, UR9 ;  /* 0x0000000900057c82 */ /* 0x000fe40008000000 */
[----:B------:R-:W-:Y:S02]  /*6940*/  USHF.R.U32.HI UR6, URZ, UR55, UR5 ;  /* 0x00000037ff067299 */ /* 0x000fe40008011605 */
[----:B------:R-:W-:Y:S02]  /*6950*/  UIMAD.WIDE.U32 UR16, UR7, UR22, URZ ;  /* 0x00000016071072a5 */ /* 0x000fe4000f8e00ff */
[----:B------:R-:W-:Y:S02]  /*6960*/  USEL UR6, UR14, UR6, !UP2 ;  /* 0x000000060e067287 */ /* 0x000fe4000d000000 */
[----:B------:R-:W-:Y:S01]  /*6970*/  UISETP.NE.AND UP2, UPT, UR18, URZ, UPT ;  /* 0x000000ff1200728c */ /* 0x000fe2000bf45270 */
[----:B------:R-:W-:Y:S01]  /*6980*/  UMOV UR5, UR11 ;  /* 0x0000000b00057c82 */ /* 0x000fe20008000000 */
[----:B------:R-:W-:Y:S02]  /*6990*/  UIMAD.WIDE.U32 UR10, UR6, UR22, URZ ;  /* 0x00000016060a72a5 */ /* 0x000fe4000f8e00ff */
[----:B------:R-:W-:Y:S03]  /*69a0*/  USHF.R.U32.HI UR8, URZ, UR41, UR5 ;  /* 0x00000029ff087299 */ /* 0x000fe60008011605 */
[----:B------:R-:W-:Y:S02]  /*69b0*/  UMOV UR5, UR13 ;  /* 0x0000000d00057c82 */ /* 0x000fe40008000000 */
[----:B------:R-:W-:Y:S03]  /*69c0*/  @UP1 USHF.R.U32.HI UR4, URZ, UR23, UR5 ;  /* 0x00000017ff041299 */ /* 0x000fe60008011605 */
[----:B------:R-:W-:Y:S01]  /*69d0*/  UMOV UR5, UR17 ;  /* 0x0000001100057c82 */ /* 0x000fe20008000000 */
[----:B------:R-:W-:Y:S02]  /*69e0*/  UIMAD UR4, UR39, UR4, URZ ;  /* 0x00000004270472a4 */ /* 0x000fe4000f8e02ff */
[----:B------:R-:W-:Y:S02]  /*69f0*/  @UP1 USHF.R.U32.HI UR7, URZ, UR23, UR5 ;  /* 0x00000017ff071299 */ /* 0x000fe40008011605 */
[----:B------:R-:W-:Y:S02]  /*6a00*/  USEL UR5, UR15, UR8, !UP0 ;  /* 0x000000080f057287 */ /* 0x000fe4000c000000 */
[----:B------:R-:W-:Y:S02]  /*6a10*/  UIMAD UR8, UR39, UR7, URZ ;  /* 0x00000007270872a4 */ /* 0x000fe4000f8e02ff */
[----:B------:R-:W-:Y:S03]  /*6a20*/  UISETP.GE.AND UP0, UPT, UR6, UR4, UPT ;  /* 0x000000040600728c */ /* 0x000fe6000bf06270 */
[----:B------:R-:W-:Y:S01]  /*6a30*/  UMOV UR4, UR11 ;  /* 0x0000000b00047c82 */ /* 0x000fe20008000000 */
[----:B------:R-:W-:Y:S02]  /*6a40*/  UISETP.GE.OR UP0, UPT, UR5, UR8, UP0 ;  /* 0x000000080500728c */ /* 0x000fe40008706670 */
[----:B------:R-:W-:Y:S02]  /*6a50*/  USHF.R.U32.HI UR4, URZ, UR23, UR4 ;  /* 0x00000017ff047299 */ /* 0x000fe40008011604 */
[----:B------:R-:W-:Y:S02]  /*6a60*/  UIMAD.WIDE.U32 UR8, UR5, UR22, URZ ;  /* 0x00000016050872a5 */ /* 0x000fe4000f8e00ff */
[----:B------:R-:W-:Y:S04]  /*6a70*/  USEL UR10, UR6, UR4, !UP1 ;  /* 0x00000004060a7287 */ /* 0x000fe8000c800000 */
[----:B------:R-:W-:Y:S01]  /*6a80*/  UIADD3 UR11, UPT, UPT, -UR10, URZ, URZ ;  /* 0x000000ff0a0b7290 */ /* 0x000fe2000fffe1ff */
[----:B------:R-:W-:Y:S02]  /*6a90*/  @!UP0 UMOV UR4, UR9 ;  /* 0x0000000900048c82 */ /* 0x000fe40008000000 */
[----:B------:R-:W-:Y:S02]  /*6aa0*/  @!UP0 USHF.R.U32.HI UR4, URZ, UR23, UR4 ;  /* 0x00000017ff048299 */ /* 0x000fe40008011604 */
[----:B------:R-:W-:Y:S02]  /*6ab0*/  UIMAD UR8, UR39, UR11, UR6 ;  /* 0x0000000b270872a4 */ /* 0x000fe4000f8e0206 */
[----:B------:R-:W-:Y:S02]  /*6ac0*/  @!UP0 USEL UR4, UR5, UR4, !UP1 ;  /* 0x0000000405048287 */ /* 0x000fe4000c800000 */
[----:B------:R-:W-:Y:S02]  /*6ad0*/  UISETP.NE.AND UP1, UPT, UR19, URZ, UPT ;  /* 0x000000ff1300728c */ /* 0x000fe4000bf25270 */
[----:B------:R-:W-:Y:S02]  /*6ae0*/  @!UP0 UIMAD UR7, UR7, UR8, UR4 ;  /* 0x00000008070782a4 */ /* 0x000fe4000f8e0204 */
[----:B------:R-:W-:Y:S02]  /*6af0*/  @!UP0 UIADD3 UR9, UPT, UPT, UR10, -UR4, URZ ;  /* 0x800000040a098290 */ /* 0x000fe4000fffe0ff */
[----:B------:R-:W-:Y:S02]  /*6b00*/  UIADD3 UR8, UPT, UPT, -UR6, URZ, URZ ;  /* 0x000000ff06087290 */ /* 0x000fe4000fffe1ff */
[----:B------:R-:W-:Y:S02]  /*6b10*/  UIADD3 UR4, UPT, UPT, -UR5, URZ, URZ ;  /* 0x000000ff05047290 */ /* 0x000fe4000fffe1ff */
[----:B------:R-:W-:Y:S03]  /*6b20*/  @!UP0 UIMAD UR6, UR9, UR39, UR5 ;  /* 0x00000027090682a4 */ /* 0x000fe6000f8e0205 */
[----:B------:R-:W-:Y:S01]  /*6b30*/  @!UP0 UMOV UR5, UR7 ;  /* 0x0000000700058c82 */ /* 0x000fe20008000000 */
[----:B------:R-:W-:Y:S02]  /*6b40*/  UIMAD UR7, UR30, UR4, UR15 ;  /* 0x000000041e0772a4 */ /* 0x000fe4000f8e020f */
[----:B------:R-:W-:Y:S02]  /*6b50*/  UIMAD UR4, UR42, UR8, UR14 ;  /* 0x000000082a0472a4 */ /* 0x000fe4000f8e020e */
[----:B------:R-:W-:Y:S02]  /*6b60*/  UIMAD UR15, UR5, UR30, UR7 ;  /* 0x0000001e050f72a4 */ /* 0x000fe4000f8e0207 */
[----:B------:R-:W-:Y:S11]  /*6b70*/  UIMAD UR14, UR6, UR42, UR4 ;  /* 0x0000002a060e72a4 */ /* 0x000ff6000f8e0204 */
[----:B------:R-:W-:Y:S01]  /*6b80*/  @!UPT UIADD3 URZ, UPT, UPT, URZ, URZ, URZ ;  /* 0x000000fffffff290 */ /* 0x000fe2000fffe0ff */
.L_x_129:
[----:B------:R-:W1:Y:S01]  /*6b90*/  @!UP3 LDCU.128 UR8, c[0x0][0xb10] ;  /* 0x00016200ff08b7ac */ /* 0x000e620008000c00 */
[----:B------:R-:W-:Y:S02]  /*6ba0*/  ISETP.NE.U32.AND P1, PT, RZ, UR32, PT ;  /* 0x00000020ff007c0c */ /* 0x000fe4000bf25070 */
[----:B------:R-:W-:Y:S02]  /*6bb0*/  SHF.L.U32 R8, R10, 0x1f, RZ ;  /* 0x0000001f0a087819 */ /* 0x000fe400000006ff */
[----:B------:R-:W-:Y:S01]  /*6bc0*/  ISETP.NE.AND.EX P1, PT, RZ, UR33, PT, P1 ;  /* 0x00000021ff007c0c */ /* 0x000fe2000bf25310 */
[----:B------:R-:W2:Y:S01]  /*6bd0*/  @!UP3 LDCU UR5, c[0x0][0xb0c] ;  /* 0x00016180ff05b7ac */ /* 0x000ea20008000800 */
[----:B------:R-:W-:Y:S02]  /*6be0*/  USHF.L.U32 UR26, UR20, 0x7, URZ ;  /* 0x00000007141a7899 */ /* 0x000fe400080006ff */
[----:B-1----:R-:W-:Y:S07]  /*6bf0*/  UIMAD.WIDE.U32 UR6, UR15, UR8, URZ ;  /* 0x000000080f0672a5 */ /* 0x002fee000f8e00ff */
[----:B------:R-:W-:Y:S01]  /*6c00*/  @!UP3 UMOV UR4, UR7 ;  /* 0x000000070004bc82 */ /* 0x000fe20008000000 */
[----:B--2---:R-:W-:Y:S02]  /*6c10*/  @!UP3 UISETP.NE.AND UP0, UPT, UR5, 0x1, UPT ;  /* 0x000000010500b88c */ /* 0x004fe4000bf05270 */
[----:B------:R-:W-:Y:S02]  /*6c20*/  @!UP3 USHF.R.U32.HI UR4, URZ, UR9, UR4 ;  /* 0x00000009ff04b299 */ /* 0x000fe40008011604 */
[----:B------:R-:W-:Y:S02]  /*6c30*/  UIMAD.WIDE.U32 UR6, UR14, UR11, URZ ;  /* 0x0000000b0e0672a5 */ /* 0x000fe4000f8e00ff */
[----:B------:R-:W-:Y:S02]  /*6c40*/  @!UP3 USEL UR8, UR15, UR4, !UP0 ;  /* 0x000000040f08b287 */ /* 0x000fe4000c000000 */
[----:B------:R-:W-:Y:S03]  /*6c50*/  @!UP3 UISETP.NE.AND UP0, UPT, UR10, 0x1, UPT ;  /* 0x000000010a00b88c */ /* 0x000fe6000bf05270 */
[----:B------:R-:W-:Y:S02]  /*6c60*/  @!UP3 UMOV UR6, UR7 ;  /* 0x000000070006bc82 */ /* 0x000fe40008000000 */
[----:B------:R-:W1:Y:S02]  /*6c70*/  @!UP3 LDCU UR4, c[0x0][0xb20] ;  /* 0x00016400ff04b7ac */ /* 0x000e640008000800 */
[----:B-1----:R-:W-:Y:S04]  /*6c80*/  @!UP3 USHF.R.U32.HI UR6, URZ, UR4, UR6 ;  /* 0x00000004ff06b299 */ /* 0x002fe80008011606 */
[----:B------:R-:W-:Y:S04]  /*6c90*/  @!UP3 USEL UR6, UR14, UR6, !UP0 ;  /* 0x000000060e06b287 */ /* 0x000fe8000c000000 */
[----:B------:R-:W-:Y:S02]  /*6ca0*/  @!UP3 UIADD3 UR4, UPT, UPT, -UR8, UR6, URZ ;  /* 0x000000060804b290 */ /* 0x000fe4000fffe1ff */
[----:B------:R-:W-:Y:S02]  /*6cb0*/  @!UP3 UIADD3 UR6, UPT, UPT, UR8, -UR6, URZ ;  /* 0x800000060806b290 */ /* 0x000fe4000fffe0ff */
[----:B------:R-:W-:Y:S02]  /*6cc0*/  @!UP3 UIMAD UR15, UR4, UR5, UR15 ;  /* 0x00000005040fb2a4 */ /* 0x000fe4000f8e020f */
[----:B------:R-:W-:Y:S01]  /*6cd0*/  @!UP3 UIMAD UR14, UR6, UR10, UR14 ;  /* 0x0000000a060eb2a4 */ /* 0x000fe2000f8e020e */
[----:B------:R-:W-:Y:S11]  /*6ce0*/  BRA.U UP4, `(.L_x_130) ;  /* 0x0000000104107547 */ /* 0x000ff6000b800000 */
[----:B------:R-:W-:Y:S04]  /*6cf0*/  MOV R2, UR54 ;  /* 0x0000003600027c02 */ /* 0x000fe80008000f00 */
[----:B------:R-:W-:Y:S04]  /*6d00*/  SHF.L.U32 R3, R2, 0x1f, RZ ;  /* 0x0000001f02037819 */ /* 0x000fe800000006ff */
[----:B------:R-:W1:Y:S02]  /*6d10*/  SYNCS.PHASECHK.TRANS64.TRYWAIT P2, [UR31+0x368], R3 ;  /* 0x00036803ff0075a7 */ /* 0x000e64000804111f */
[----:B-1----:R-:W-:Y:S05]  /*6d20*/  @!P2 BRA `(.L_x_131) ;  /* 0x0000004c00a4a947 */ /* 0x002fea0003800000 */
.L_x_130:
[----:B------:R-:W-:Y:S05]  /*6d30*/  BRA.U !UP6, `(.L_x_132) ;  /* 0x000000010e387547 */ /* 0x000fea000b800000 */
[----:B------:R-:W-:Y:S01]  /*6d40*/  UPLOP3.LUT UP1, UPT, UPT, UPT, UP5, 0x80, 0x8 ;  /* 0x000000000008789c */ /* 0x000fe20003f2f050 */
[----:B-1----:R-:W-:Y:S01]  /*6d50*/  HFMA2 R2, -RZ, RZ, 0, 5.9604644775390625e-08 ;  /* 0x00000001ff027431 */ /* 0x002fe200000001ff */
[----:B------:R-:W1:Y:S01]  /*6d60*/  LDCU.64 UR8, c[0x0][0x358] ;  /* 0x00006b00ff0877ac */ /* 0x000e620008000a00 */
[----:B------:R-:W-:Y:S03]  /*6d70*/  IMAD.MOV.U32 R86, RZ, RZ, 0x1 ;  /* 0x00000001ff567424 */ /* 0x000fe600078e00ff */
[----:B------:R-:W-:Y:S05]  /*6d80*/  PLOP3.LUT P2, PT, PT, PT, UP1, 0x80, 0x8 ;  /* 0x000000000008781c */ /* 0x000fea0003f4f018 */
[----:B------:R-:W2:Y:S01]  /*6d90*/  @UP1 LDCU.64 UR4, c[0x0][0x888] ;  /* 0x00011100ff0417ac */ /* 0x000ea20008000a00 */
[----:B------:R-:W-:Y:S07]  /*6da0*/  @UP1 UIMAD UR6, UR47, UR32, URZ ;  /* 0x000000202f0612a4 */ /* 0x000fee000f8e02ff */
[----:B------:R-:W-:Y:S01]  /*6db0*/  @!P2 PRMT R86, R2, 0x7610, R86 ;  /* 0x000076100256a816 */ /* 0x000fe20000000056 */
[----:B--2---:R-:W-:Y:S06]  /*6dc0*/  @UP1 UIMAD.WIDE UR4, UR6, 0x4, UR4 ;  /* 0x00000004060418a5 */ /* 0x004fec000f8e0204 */
[----:B------:R-:W-:Y:S01]  /*6dd0*/  IMAD.U32 R14, RZ, RZ, UR4 ;  /* 0x00000004ff0e7e24 */ /* 0x000fe2000f8e00ff */
[----:B------:R-:W-:Y:S04]  /*6de0*/  MOV R15, UR5 ;  /* 0x00000005000f7c02 */ /* 0x000fe80008000f00 */
[----:B------:R-:W2:Y:S01]  /*6df0*/  @!UP1 LDCU UR4, c[0x0][0x880] ;  /* 0x00011000ff0497ac */ /* 0x000ea20008000800 */
[----:B-1---5:R3:W5:Y:S02]  /*6e00*/  @P2 LDG.E R41, desc[UR8][R14.64] ;  /* 0x000000080e292981 */ /* 0x022764000c1e1900 */
[----:B--23--:R-:W-:Y:S07]  /*6e10*/  @!P2 IMAD.U32 R41, RZ, RZ, UR4 ;  /* 0x00000004ff29ae24 */ /* 0x00cfee000f8e00ff */
.L_x_132:
[----:B-----5:R-:W-:Y:S01]  /*6e20*/  @!P1 FSETP.EQ.AND P3, PT, R41, RZ, PT ;  /* 0x000000ff2900920b */ /* 0x020fe20003f62000 */
[----:B------:R-:W-:Y:S01]  /*6e30*/  @!UPT UIADD3 URZ, UPT, UPT, URZ, URZ, URZ ;  /* 0x000000fffffff290 */ /* 0x000fe2000fffe0ff */
[----:B------:R-:W-:Y:S11]  /*6e40*/  @!P1 BRA `(.L_x_133) ;  /* 0x0000000000149947 */ /* 0x000ff60003800000 */
[----:B------:R-:W-:Y:S02]  /*6e50*/  LOP3.LUT P1, RZ, R86, 0xff, RZ, 0xc0, !PT ;  /* 0x000000ff56ff7812 */ /* 0x000fe4000782c0ff */
[----:B------:R-:W-:Y:S04]  /*6e60*/  PLOP3.LUT P3, PT, PT, PT, UP1, 0x80, 0x8 ;  /* 0x000000000008781c */ /* 0x000fe80003f6f018 */
[----:B------:R-:W-:Y:S07]  /*6e70*/  PLOP3.LUT P3, PT, P3, PT, PT, 0x8, 0x80 ;  /* 0x000000000080781c */ /* 0x000fee0001f6e170 */
[----:B------:R-:W-:Y:S11]  /*6e80*/  @P1 FSETP.EQ.AND P3, PT, R41, RZ, PT ;  /* 0x000000ff2900120b */ /* 0x000ff60003f62000 */
[----:B------:R-:W-:Y:S02]  /*6e90*/  @!UPT UIADD3 URZ, UPT, UPT, URZ, URZ, URZ ;  /* 0x000000fffffff290 */ /* 0x000fe4000fffe0ff */
.L_x_133:
[----:B------:R-:W-:Y:S01]  /*6ea0*/  USHF.L.U32 UR27, UR46, 0x6, URZ ;  /* 0x000000062e1b7899 */ /* 0x000fe200080006ff */
[----:B------:R-:W2:Y:S01]  /*6eb0*/  SYNCS.PHASECHK.TRANS64.TRYWAIT P1, [UR31+0x350], R8 ;  /* 0x00035008ff0075a7 */ /* 0x000ea2000802111f */
[----:B------:R-:W-:Y:S02]  /*6ec0*/  UISETP.NE.AND UP0, UPT, UR48, 0x1, UPT ;  /* 0x000000013000788c */ /* 0x000fe4000bf05270 */
[----:B------:R-:W-:Y:S01]  /*6ed0*/  UIMAD.WIDE.U32 UR4, UR27, UR49, URZ ;  /* 0x000000311b0472a5 */ /* 0x000fe2000f8e00ff */
[----:B------:R-:W-:Y:S04]  /*6ee0*/  ELECT P2, URZ, PT ;  /* 0x0000000000ff782f */ /* 0x000fe80003840000 */
[----:B------:R-:W-:Y:S02]  /*6ef0*/  PLOP3.LUT P2, PT, P3, P2, PT, 0xf2, 0x2f ;  /* 0x00000000002f781c */ /* 0x000fe40001f45e72 */
[----:B------:R-:W-:Y:S02]  /*6f00*/  UMOV UR4, UR5 ;  /* 0x0000000500047c82 */ /* 0x000fe40008000000 */
[----:B------:R-:W-:Y:S04]  /*6f10*/  USHF.R.U32.HI UR4, URZ, UR50, UR4 ;  /* 0x00000032ff047299 */ /* 0x000fe80008011604 */
[----:B------:R-:W-:Y:S02]  /*6f20*/  USEL UR28, UR27, UR4, !UP0 ;  /* 0x000000041b1c7287 */ /* 0x000fe4000c000000 */
[----:B------:R-:W-:Y:S02]  /*6f30*/  UISETP.NE.AND UP0, UPT, UR51, 0x1, UPT ;  /* 0x000000013300788c */ /* 0x000fe4000bf05270 */
[----:B----4-:R-:W-:Y:S07]  /*6f40*/  UIMAD.WIDE.U32 UR4, UR28, UR34, URZ ;  /* 0x000000221c0472a5 */ /* 0x010fee000f8e00ff */
[----:B------:R-:W-:Y:S02]  /*6f50*/  UMOV UR4, UR5 ;  /* 0x0000000500047c82 */ /* 0x000fe40008000000 */
[----:B------:R-:W-:Y:S04]  /*6f60*/  USHF.R.U32.HI UR4, URZ, UR35, UR4 ;  /* 0x00000023ff047299 */ /* 0x000fe80008011604 */
[----:B------:R-:W-:Y:S02]  /*6f70*/  USEL UR29, UR28, UR4, !UP0 ;  /* 0x000000041c1d7287 */ /* 0x000fe4000c000000 */
[----:B------:R-:W-:Y:S02]  /*6f80*/  UIADD3 UR4, UPT, UPT, -UR28, URZ, URZ ;  /* 0x000000ff1c047290 */ /* 0x000fe4000fffe1ff */
[----:B------:R-:W-:Y:S02]  /*6f90*/  UIADD3 UR5, UPT, UPT, -UR29, URZ, URZ ;  /* 0x000000ff1d057290 */ /* 0x000fe4000fffe1ff */
[----:B------:R-:W-:Y:S02]  /*6fa0*/  UIMAD UR27, UR48, UR4, UR27 ;  /* 0x00000004301b72a4 */ /* 0x000fe4000f8e021b */
[----:B------:R-:W-:Y:S01]  /*6fb0*/  UIMAD UR28, UR51, UR5, UR28 ;  /* 0x00000005331c72a4 */ /* 0x000fe2000f8e021c */
[----:B--2---:R-:W-:Y:S11]  /*6fc0*/  @!P1 BRA `(.L_x_134) ;  /* 0x0000004c00149947 */ /* 0x004ff60003800000 */
.L_x_291:
[----:B-1----:R-:W-:Y:S01]  /*6fd0*/  @!P2 IADD3 R3, P1, PT, R12, 0x580, RZ ;  /* 0x000005800c03a810 */ /* 0x002fe20007f3e0ff */
[----:B------:R-:W-:Y:S01]  /*6fe0*/  VOTEU.ALL UP0, P2 ;  /* 0x0000000000ff7886 */ /* 0x000fe20001000000 */
[----:B------:R-:W-:Y:S01]  /*6ff0*/  UMOV UR9, UR25 ;  /* 0x0000001900097c82 */ /* 0x000fe20008000000 */
[----:B------:R-:W-:Y:S01]  /*7000*/  UMOV UR11, UR27 ;  /* 0x0000001b000b7c82 */ /* 0x000fe20008000000 */
[----:B------:R-:W-:Y:S01]  /*7010*/  @!P2 R2UR UR5, R3 ;  /* 0x000000000305a2ca */ /* 0x000fe200000e0000 */
[----:B------:R-:W-:Y:S01]  /*7020*/  @!P2 IMAD.X R2, RZ, RZ, R13, P1 ;  /* 0x000000ffff02a224 */ /* 0x000fe200008e060d */
[----:B------:R-:W-:Y:S01]  /*7030*/  @!UP0 UPRMT UR6, URZ, 0x40, URZ ;  /* 0x00000040ff068896 */ /* 0x000fe200080000ff */
[----:B------:R-:W-:Y:S01]  /*7040*/  @P0 SHF.R.U32.HI R4, RZ, 0x10, R5 ;  /* 0x00000010ff040819 */ /* 0x000fe20000011605 */
[----:B------:R-:W-:Y:S02]  /*7050*/  @!UP0 UIADD3 UR24, UPT, UPT, UR31, 0x400, URZ ;  /* 0x000004001f188890 */ /* 0x000fe4000fffe0ff */
[----:B------:R-:W-:Y:S01]  /*7060*/  @!P2 R2UR UR4, R2 ;  /* 0x000000000204a2ca */ /* 0x000fe200000e0000 */
[----:B------:R-:W-:Y:S01]  /*7070*/  @!UP0 UPRMT UR6, UR6, 0x5410, URZ ;  /* 0x0000541006068896 */ /* 0x000fe200080000ff */
[----:B------:R-:W-:Y:S01]  /*7080*/  @P0 R2UR UR47, R4 ;  /* 0x00000000042f02ca */ /* 0x000fe200000e0000 */
[----:B------:R-:W-:Y:S02]  /*7090*/  @!UP0 UIADD3 UR10, UPT, UPT, UR26, 0x40, URZ ;  /* 0x000000401a0a8890 */ /* 0x000fe4000fffe0ff */
[----:B------:R-:W-:Y:S02]  /*70a0*/  @!UP0 UIADD3 UR8, UPT, UPT, UR31, 0xc00, URZ ;  /* 0x00000c001f088890 */ /* 0x000fe4000fffe0ff */
[----:B------:R-:W-:Y:S01]  /*70b0*/  IMAD.U32 R2, RZ, RZ, UR5 ;  /* 0x00000005ff027e24 */ /* 0x000fe2000f8e00ff */
[----:B------:R-:W-:Y:S01]  /*70c0*/  VOTEU.ALL UP0, P2 ;  /* 0x0000000000ff7886 */ /* 0x000fe20001000000 */
[----:B------:R-:W-:Y:S01]  /*70d0*/  UMOV UR12, UR28 ;  /* 0x0000001c000c7c82 */ /* 0x000fe20008000000 */
[----:B------:R-:W-:Y:S03]  /*70e0*/  UMOV UR13, UR29 ;  /* 0x0000001d000d7c82 */ /* 0x000fe60008000000 */
[----:B------:R-:W-:Y:S01]  /*70f0*/  IMAD.U32 R3, RZ, RZ, UR4 ;  /* 0x00000004ff037e24 */ /* 0x000fe2000f8e00ff */
[----:B------:R-:W-:Y:S01]  /*7100*/  @!P2 R2UR UR4, R2 ;  /* 0x000000000204a2ca */ /* 0x000fe200000e0000 */
[----:B------:R-:W-:Y:S03]  /*7110*/  @!P2 IMAD.MOV.U32 R2, RZ, RZ, 0x1000 ;  /* 0x00001000ff02a424 */ /* 0x000fe600078e00ff */
[----:B------:R-:W-:Y:S11]  /*7120*/  @!P2 R2UR UR5, R3 ;  /* 0x000000000305a2ca */ /* 0x000ff600000e0000 */
[----:B------:R-:W-:Y:S02]  /*7130*/  @!UPT UIADD3 URZ, UPT, UPT, URZ, URZ, URZ ;  /* 0x000000fffffff290 */ /* 0x000fe4000fffe0ff */
[----:B------:R1:W-:Y:S01]  /*7140*/  @!UP0 UTMALDG.4D.IM2COL [UR24], [UR4], UR6 ;  /* 0x00000018040083b4 */ /* 0x0003e20008058006 */
[----:B------:R-:W-:Y:S05]  /*7150*/  VOTEU.ALL UP0, P2 ;  /* 0x0000000000ff7886 */ /* 0x000fea0001000000 */
[----:B------:R1:W-:Y:S01]  /*7160*/  @!UP0 UTMALDG.4D.IM2COL [UR8], [UR4], UR6 ;  /* 0x00000008040083b4 */ /* 0x0003e20008058006 */
[----:B------:R1:W-:Y:S01]  /*7170*/  @!P2 SYNCS.ARRIVE.TRANS64.RED.A0TR RZ, [UR31+0x340], R2 ;  /* 0x00034002ffffa9a7 */ /* 0x0003e2000830041f */
[----:B------:R-:W-:Y:S01]  /*7180*/  SYNCS.ARRIVE.TRANS64.RED.A1T0 RZ, [UR45], RZ ;  /* 0x000000ffffff79a7 */ /* 0x000fe2000810042d */
[----:B------:R-:W2:Y:S02]  /*7190*/  SYNCS.PHASECHK.TRANS64.TRYWAIT P1, [UR31+0x358], R8 ;  /* 0x00035808ff0075a7 */ /* 0x000ea4000802111f */
[----:B-12---:R-:W-:Y:S05]  /*71a0*/  @!P1 BRA `(.L_x_135) ;  /* 0x0000004800b49947 */ /* 0x006fea0003800000 */
.L_x_293:
[----:B------:R-:W-:Y:S01]  /*71b0*/  UPLOP3.LUT UP4, UPT, UPT, UPT, UPT, 0x80, 0x8 ;  /* 0x000000000008789c */ /* 0x000fe20003f8f070 */
[----:B-1----:R-:W-:Y:S01]  /*71c0*/  @!P2 IADD3 R3, P0, PT, R12, 0x580, RZ ;  /* 0x000005800c03a810 */ /* 0x002fe20007f1e0ff */
[----:B------:R-:W-:Y:S01]  /*71d0*/  UMOV UR19, UR27 ;  /* 0x0000001b00137c82 */ /* 0x000fe20008000000 */
[----:B------:R-:W-:Y:S01]  /*71e0*/  UMOV UR20, UR28 ;  /* 0x0000001c00147c82 */ /* 0x000fe20008000000 */
[----:B------:R-:W-:Y:S01]  /*71f0*/  UMOV UR21, UR29 ;  /* 0x0000001d00157c82 */ /* 0x000fe20008000000 */
[----:B------:R-:W-:Y:S01]  /*7200*/  @!P2 R2UR UR5, R3 ;  /* 0x000000000305a2ca */ /* 0x000fe200000e0000 */
[----:B------:R-:W-:Y:S01]  /*7210*/  @!P2 IMAD.X R2, RZ, RZ, R13, P0 ;  /* 0x000000ffff02a224 */ /* 0x000fe200000e060d */
[----:B------:R-:W-:Y:S01]  /*7220*/  UMOV UR11, UR27 ;  /* 0x0000001b000b7c82 */ /* 0x000fe20008000000 */
[----:B------:R-:W-:Y:S01]  /*7230*/  UMOV UR12, UR28 ;  /* 0x0000001c000c7c82 */ /* 0x000fe20008000000 */
[----:B------:R-:W-:Y:S01]  /*7240*/  VOTEU.ALL UP0, P2 ;  /* 0x0000000000ff7886 */ /* 0x000fe20001000000 */
[----:B------:R-:W-:Y:S01]  /*7250*/  UMOV UR13, UR29 ;  /* 0x0000001d000d7c82 */ /* 0x000fe20008000000 */
[----:B------:R-:W-:Y:S02]  /*7260*/  @!P2 R2UR UR4, R2 ;  /* 0x000000000204a2ca */ /* 0x000fe400000e0000 */
[----:B------:R-:W-:Y:S01]  /*7270*/  R2UR UR24, R90 ;  /* 0x000000005a1872ca */ /* 0x000fe200000e0000 */
[----:B------:R-:W-:Y:S01]  /*7280*/  @!UP0 UPRMT UR6, URZ, 0x40, URZ ;  /* 0x00000040ff068896 */ /* 0x000fe200080000ff */
[----:B------:R-:W-:Y:S01]  /*7290*/  R2UR UR7, R91 ;  /* 0x000000005b0772ca */ /* 0x000fe200000e0000 */
[----:B------:R-:W-:Y:S01]  /*72a0*/  @!UP0 UIADD3 UR18, UPT, UPT, UR26, 0x20, URZ ;  /* 0x000000201a128890 */ /* 0x000fe2000fffe0ff */
[----:B------:R-:W-:Y:S01]  /*72b0*/  LOP3.LUT R10, R10, 0x1, RZ, 0x3c, !PT ;  /* 0x000000010a0a7812 */ /* 0x000fe200078e3cff */
[----:B------:R-:W-:Y:S01]  /*72c0*/  IMAD.U32 R2, RZ, RZ, UR5 ;  /* 0x00000005ff027e24 */ /* 0x000fe2000f8e00ff */
[----:B------:R-:W-:Y:S01]  /*72d0*/  @!UP0 UIADD3 UR16, UPT, UPT, UR31, 0x1400, URZ ;  /* 0x000014001f108890 */ /* 0x000fe2000fffe0ff */
[----:B------:R-:W-:Y:S01]  /*72e0*/  LOP3.LUT R9, R9, 0x1, RZ, 0x3c, !PT ;  /* 0x0000000109097812 */ /* 0x000fe200078e3cff */
[----:B------:R-:W-:Y:S02]  /*72f0*/  @!UP0 UIADD3 UR17, UPT, UPT, UR31, 0x348, URZ ;  /* 0x000003481f118890 */ /* 0x000fe4000fffe0ff */
[----:B------:R-:W-:Y:S01]  /*7300*/  @!UP0 UPRMT UR6, UR6, 0x5410, URZ ;  /* 0x0000541006068896 */ /* 0x000fe200080000ff */
[----:B------:R-:W-:Y:S01]  /*7310*/  IMAD.U32 R3, RZ, RZ, UR4 ;  /* 0x00000004ff037e24 */ /* 0x000fe2000f8e00ff */
[----:B------:R-:W-:Y:S01]  /*7320*/  @!P2 R2UR UR4, R2 ;  /* 0x000000000204a2ca */ /* 0x000fe200000e0000 */
[----:B------:R-:W-:Y:S02]  /*7330*/  @!UP0 UIADD3 UR10, UPT, UPT, UR26, 0x60, URZ ;  /* 0x000000601a0a8890 */ /* 0x000fe4000fffe0ff */
[----:B------:R-:W-:Y:S01]  /*7340*/  @!UP0 UIADD3 UR8, UPT, UPT, UR31, 0x1c00, URZ ;  /* 0x00001c001f088890 */ /* 0x000fe2000fffe0ff */
[----:B------:R-:W-:Y:S01]  /*7350*/  @!P2 R2UR UR5, R3 ;  /* 0x000000000305a2ca */ /* 0x000fe200000e0000 */
[----:B------:R-:W-:Y:S01]  /*7360*/  VOTEU.ALL UP0, P2 ;  /* 0x0000000000ff7886 */ /* 0x000fe20001000000 */
[----:B------:R-:W-:Y:S01]  /*7370*/  UMOV UR9, UR17 ;  /* 0x0000001100097c82 */ /* 0x000fe20008000000 */
[----:B------:R-:W-:Y:S10]  /*7380*/  UIADD3 UR46, UPT, UPT, UR15, UR7, URZ ;  /* 0x000000070f2e7290 */ /* 0x000ff4000fffe0ff */
[----:B------:R1:W-:Y:S01]  /*7390*/  @!UP0 UTMALDG.4D.IM2COL [UR16], [UR4], UR6 ;  /* 0x00000010040083b4 */ /* 0x0003e20008058006 */
[----:B------:R-:W-:Y:S05]  /*73a0*/  VOTEU.ALL UP0, P2 ;  /* 0x0000000000ff7886 */ /* 0x000fea0001000000 */
[----:B------:R2:W-:Y:S01]  /*73b0*/  @!UP0 UTMALDG.4D.IM2COL [UR8], [UR4], UR6 ;  /* 0x00000008040083b4 */ /* 0x0005e20008058006 */
[----:B------:R2:W-:Y:S01]  /*73c0*/  @!P2 SYNCS.ARRIVE.TRANS64.RED.A0TR RZ, [UR31+0x348], R0 ;  /* 0x00034800ffffa9a7 */ /* 0x0005e2000830041f */
[----:B------:R-:W-:Y:S01]  /*73d0*/  SYNCS.ARRIVE.TRANS64.RED.A1T0 RZ, [UR44], RZ ;  /* 0x000000ffffff79a7 */ /* 0x000fe2000810042c */
[----:B-1----:R-:W-:Y:S01]  /*73e0*/  UIADD3 UR20, UPT, UPT, UR14, UR24, URZ ;  /* 0x000000180e147290 */ /* 0x002fe2000fffe0ff */
[----:B------:R-:W-:Y:S11]  /*73f0*/  BRA.U UP2, `(.L_x_136) ;  /* 0xfffffff102c47547 */ /* 0x000ff6000b83ffff */
[----:B------:R-:W-:-:S04]  /*7400*/  SHF.L.U32 R3, R10, 0x1f, RZ ;  /* 0x0000001f0a037819 */ /* 0x000fc800000006ff */
[----:B------:R-:W1:Y:S02]  /*7410*/  SYNCS.PHASECHK.TRANS64.TRYWAIT P0, [UR31+0x350], R3 ;  /* 0x00035003ff0075a7 */ /* 0x000e64000800111f */
[----:B-1----:R-:W-:Y:S05]  /*7420*/  @!P0 BRA `(.L_x_137) ;  /* 0x00000048002c8947 */ /* 0x002fea0003800000 */
.L_x_295:
[----:B-12---:R-:W-:-:S07]  /*7430*/  MOV R0, UR31 ;  /* 0x0000001f00007c02 */ /* 0x006fce0008000f00 */
.L_x_138:
[----:B-1----:R-:W-:-:S04]  /*7440*/  SHF.L.U32 R3, R10, 0x1f, RZ ;  /* 0x0000001f0a037819 */ /* 0x002fc800000006ff */
[----:B------:R1:W2:Y:S03]  /*7450*/  SYNCS.PHASECHK.TRANS64.TRYWAIT P0, [R0+URZ+0x358], R3 ;  /* 0x00035803000075a7 */ /* 0x0002a600080011ff */
[----:B--2---:R-:W-:Y:S05]  /*7460*/  @!P0 NANOSLEEP.SYNCS 0x989680 ;  /* 0x009896800000895d */ /* 0x004fea0003900000 */
[----:B------:R-:W2:Y:S02]  /*7470*/  @!P0 SYNCS.PHASECHK.TRANS64 P0, [R0+URZ+0x358], R3 ;  /* 0x00035803000085a7 */ /* 0x000ea400080010ff */
[----:B--2---:R-:W-:Y:S05]  /*7480*/  @P0 EXIT ;  /* 0x000000000000094d */ /* 0x004fea0003800000 */
[----:B------:R-:W-:Y:S05]  /*7490*/  BRA `(.L_x_138) ;  /* 0xfffffffc00e87947 */ /* 0x000fea000383ffff */
.L_x_127:
[----:B------:R-:W-:-:S06]  /*74a0*/  UISETP.GE.AND UP0, UPT, UR18, 0x4, UPT ;  /* 0x000000041200788c */ /* 0x000fcc000bf06270 */
[----:B------:R-:W-:-:S13]  /*74b0*/  PLOP3.LUT P0, PT, PT, PT, UP0, 0x80, 0x8 ;  /* 0x000000000008781c */ /* 0x000fda0003f0f008 */
[----:B-1----:R-:W-:Y:S05]  /*74c0*/  @!P0 EXIT ;  /* 0x000000000000894d */ /* 0x002fea0003800000 */
[----:B------:R-:W-:Y:S01]  /*74d0*/  BAR.SYNC.DEFER_BLOCKING 0x6, 0xa0 ;  /* 0x0182800000007b1d */ /* 0x000fe20000010000 */
[----:B------:R-:W-:Y:S01]  /*74e0*/  IMAD.SHL.U32 R73, R99, 0x20, RZ ;  /* 0x0000002063497824 */ /* 0x000fe200078e00ff */
[----:B------:R-:W-:Y:S01]  /*74f0*/  CS2R R94, SRZ ;  /* 0x00000000005e7805 */ /* 0x000fe2000001ff00 */
[----:B------:R-:W-:Y:S02]  /*7500*/  IMAD.SHL.U32 R0, R87, 0x400, RZ ;  /* 0x0000040057007824 */ /* 0x000fe400078e00ff */
[----:B------:R-:W-:Y:S01]  /*7510*/  IMAD.SHL.U32 R4, R99, 0x4, RZ ;  /* 0x0000000463047824 */ /* 0x000fe200078e00ff */
[----:B------:R-:W-:Y:S01]  /*7520*/  UMOV UR44, 0x400 ;  /* 0x00000400002c7882 */ /* 0x000fe20000000000 */
[----:B------:R-:W1:Y:S01]  /*7530*/  LDCU.64 UR4, c[0x0][0xa90] ;  /* 0x00015200ff0477ac */ /* 0x000e620008000a00 */
[----:B------:R-:W2:Y:S01]  /*7540*/  LDC.64 R84, c[0x0][0x8b0] ;  /* 0x00022c00ff547b82 */ /* 0x000ea20000000a00 */
[----:B------:R-:W-:Y:S01]  /*7550*/  LOP3.LUT R97, R73, 0xb60, RZ, 0xc0, !PT ;  /* 0x00000b6049617812 */ /* 0x000fe200078ec0ff */
[----:B------:R-:W-:Y:S01]  /*7560*/  IMAD.U32 R37, R99, 0x10000, RZ ;  /* 0x0001000063257824 */ /* 0x000fe200078e00ff */
[----:B------:R-:W-:Y:S01]  /*7570*/  ULEA UR44, UR45, UR44, 0x18 ;  /* 0x0000002c2d2c7291 */ /* 0x000fe2000f8ec0ff */
[----:B------:R-:W-:Y:S01]  /*7580*/  LOP3.LUT R5, R73, 0x80, RZ, 0xc0, !PT ;  /* 0x0000008049057812 */ /* 0x000fe200078ec0ff */
[----:B------:R-:W-:Y:S01]  /*7590*/  IMAD.MOV.U32 R36, RZ, RZ, RZ ;  /* 0x000000ffff247224 */ /* 0x000fe200078e00ff */
[----:B------:R-:W-:Y:S01]  /*75a0*/  LOP3.LUT R97, R97, 0x400, R0, 0xf8, !PT ;  /* 0x0000040061617812 */ /* 0x000fe200078ef800 */
[----:B------:R-:W-:Y:S01]  /*75b0*/  IMAD.SHL.U32 R0, R87, 0x200000, RZ ;  /* 0x0020000057007824 */ /* 0x000fe200078e00ff */
[----:B------:R-:W3:Y:S01]  /*75c0*/  LDC.64 R74, c[0x0][0x8a8] ;  /* 0x00022a00ff4a7b82 */ /* 0x000ee20000000a00 */
[----:B------:R-:W-:Y:S01]  /*75d0*/  LOP3.LUT R4, R5, 0x10, R4, 0xf8, !PT ;  /* 0x0000001005047812 */ /* 0x000fe200078ef804 */
[----:B------:R-:W-:Y:S01]  /*75e0*/  IMAD.MOV.U32 R96, RZ, RZ, RZ ;  /* 0x000000ffff607224 */ /* 0x000fe200078e00ff */
[----:B------:R-:W-:Y:S01]  /*75f0*/  LOP3.LUT P0, RZ, R73, 0x80, RZ, 0xc0, !PT ;  /* 0x0000008049ff7812 */ /* 0x000fe2000780c0ff */
[----:B------:R-:W-:Y:S01]  /*7600*/  IMAD.MOV.U32 R93, RZ, RZ, RZ ;  /* 0x000000ffff5d7224 */ /* 0x000fe200078e00ff */
[----:B------:R-:W-:Y:S01]  /*7610*/  LOP3.LUT R0, R0, 0x200000, RZ, 0xc0, !PT ;  /* 0x0020000000007812 */ /* 0x000fe200078ec0ff */
[----:B------:R-:W4:Y:S01]  /*7620*/  LDCU UR56, c[0x0][0x370] ;  /* 0x00006e00ff3877ac */ /* 0x000f220008000800 */
[----:B------:R-:W-:Y:S01]  /*7630*/  LOP3.LUT R97, R97, R4, RZ, 0xfc, !PT ;  /* 0x0000000461617212 */ /* 0x000fe200078efcff */
[----:B------:R-:W4:Y:S01]  /*7640*/  LDS R2, [UR44+0x3c0] ;  /* 0x0003c02cff027984 */ /* 0x000f220008000800 */
[----:B-1----:R-:W-:Y:S01]  /*7650*/  IMAD.U32 R89, RZ, RZ, UR4 ;  /* 0x00000004ff597e24 */ /* 0x002fe2000f8e00ff */
[----:B------:R-:W-:Y:S01]  /*7660*/  UIADD3 UR4, UPT, UPT, UR44, 0x2400, URZ ;  /* 0x000024002c047890 */ /* 0x000fe2000fffe0ff */
[----:B------:R-:W-:Y:S01]  /*7670*/  IMAD.U32 R88, RZ, RZ, UR5 ;  /* 0x00000005ff587e24 */ /* 0x000fe2000f8e00ff */
[----:B------:R-:W-:Y:S01]  /*7680*/  UIADD3 UR5, UPT, UPT, UR44, 0x400, URZ ;  /* 0x000004002c057890 */ /* 0x000fe2000fffe0ff */
[----:B------:R-:W-:Y:S01]  /*7690*/  LOP3.LUT R37, R0, 0x400000, R37, 0xf8, !PT ;  /* 0x0040000000257812 */ /* 0x000fe200078ef825 */
[----:B------:R-:W1:Y:S01]  /*76a0*/  LDCU UR42, c[0x0][0xb0c] ;  /* 0x00016180ff2a77ac */ /* 0x000e620008000800 */
[----:B------:R-:W-:Y:S01]  /*76b0*/  P2R R0, PR, RZ, 0x1 ;  /* 0x00000001ff007803 */ /* 0x000fe20000000000 */
[----:B------:R-:W-:Y:S01]  /*76c0*/  IMAD.U32 R98, RZ, RZ, UR4 ;  /* 0x00000004ff627e24 */ /* 0x000fe2000f8e00ff */
[----:B------:R-:W-:Y:S01]  /*76d0*/  LOP3.LUT R99, R99, 0x60, RZ, 0xc0, !PT ;  /* 0x0000006063637812 */ /* 0x000fe200078ec0ff */
[----:B------:R-:W-:Y:S01]  /*76e0*/  IMAD.U32 R100, RZ, RZ, UR5 ;  /* 0x00000005ff647e24 */ /* 0x000fe2000f8e00ff */
[----:B------:R-:W1:Y:S01]  /*76f0*/  LDCU UR38, c[0x0][0xb30] ;  /* 0x00016600ff2677ac */ /* 0x000e620008000800 */
[----:B------:R-:W1:Y:S01]  /*7700*/  LDCU.64 UR50, c[0x0][0x888] ;  /* 0x00011100ff3277ac */ /* 0x000e620008000a00 */
[----:B------:R-:W1:Y:S01]  /*7710*/  LDCU.64 UR40, c[0x0][0xb28] ;  /* 0x00016500ff2877ac */ /* 0x000e620008000a00 */
[----:B------:R-:W1:Y:S01]  /*7720*/  LDCU.64 UR58, c[0x0][0x890] ;  /* 0x00011200ff3a77ac */ /* 0x000e620008000a00 */
[----:B------:R-:W1:Y:S01]  /*7730*/  LDCU.128 UR52, c[0x0][0xb10] ;  /* 0x00016200ff3477ac */ /* 0x000e620008000c00 */
[----:B------:R-:W1:Y:S01]  /*7740*/  LDCU.128 UR60, c[0x0][0xa80] ;  /* 0x00015000ff3c77ac */ /* 0x000e620008000c00 */
[----:B------:R-:W1:Y:S01]  /*7750*/  LDCU UR49, c[0x0][0x374] ;  /* 0x00006e80ff3177ac */ /* 0x000e620008000800 */
[C---:B----4-:R-:W-:Y:S01]  /*7760*/  VIADD R3, R2.reuse, 0x40 ;  /* 0x0000004002037836 */ /* 0x050fe20000000000 */
[----:B------:R-:W-:-:S04]  /*7770*/  LOP3.LUT R2, R2, 0xffff, RZ, 0xc0, !PT ;  /* 0x0000ffff02027812 */ /* 0x000fc800078ec0ff */
[----:B------:R-:W-:-:S05]  /*7780*/  LOP3.LUT R3, R3, 0xffff, RZ, 0xc0, !PT ;  /* 0x0000ffff03037812 */ /* 0x000fca00078ec0ff */
[----:B-123--:R4:W-:Y:S02]  /*7790*/  STL.64 [R1], R2 ;  /* 0x0000000201007387 */ /* 0x00e9e40000100a00 */
.L_x_165:
[----:B----4-:R-:W-:Y:S04]  /*77a0*/  SHF.L.U32 R3, R95, 0x1f, RZ ;  /* 0x0000001f5f037819 */ /* 0x010fe800000006ff */
[----:B-1----:R-:W1:Y:S02]  /*77b0*/  SYNCS.PHASECHK.TRANS64.TRYWAIT P0, [UR44+0x370], R3 ;  /* 0x00037003ff0075a7 */ /* 0x002e64000800112c */
[----:B-1----:R-:W-:Y:S05]  /*77c0*/  @!P0 BRA `(.L_x_139) ;  /* 0x00000044005c8947 */ /* 0x002fea0003800000 */
.L_x_297:
[----:B------:R-:W-:Y:S01]  /*77d0*/  LEA R2, R36, UR43, 0x2 ;  /* 0x0000002b24027c11 */ /* 0x000fe2000f8e10ff */
        /* <DEDUP_REMOVED lines=9> */
[----:B------:R-:W-:Y:S09]  /*7870*/  UPRMT UR4, URZ, 0x654, UR4 ;  /* 0x00000654ff047896 */ /* 0x000ff20008000004 */
[----:B---3--:R-:W-:Y:S01]  /*7880*/  SYNCS.ARRIVE.TRANS64.RED.A1T0 RZ, [UR4], RZ ;  /* 0x000000ffffff79a7 */ /* 0x008fe20008100404 */
[----:B------:R-:W5:Y:S01]  /*7890*/  LDL R2, [R2] ;  /* 0x0000000002027983 */ /* 0x000f620000100800 */
[----:B--2---:R-:W-:Y:S11]  /*78a0*/  LOP3.LUT P0, RZ, R6, 0x1, RZ, 0xc0, !PT ;  /* 0x0000000106ff7812 */ /* 0x004ff6000780c0ff */
[----:B------:R-:W-:Y:S02]  /*78b0*/  @!UPT UIADD3 URZ, UPT, UPT, URZ, URZ, URZ ;  /* 0x000000fffffff290 */ /* 0x000fe4000fffe0ff */
[----:B------:R-:W-:Y:S01]  /*78c0*/  VOTEU.ANY UP1, P0 ;  /* 0x0000000000ff7886 */ /* 0x000fe20000020100 */
[----:B------:R-:W-:Y:S01]  /*78d0*/  PLOP3.LUT P0, PT, PT, PT, UP1, 0x80, 0x8 ;  /* 0x000000000008781c */ /* 0x000fe20003f0f018 */
[----:B------:R-:W-:Y:S11]  /*78e0*/  UP2UR UR48, UPR, URZ, 0x2 ;  /* 0x00000002ff307883 */ /* 0x000ff60008000000 */
[----:B------:R-:W-:Y:S01]  /*78f0*/  @!UPT UIADD3 URZ, UPT, UPT, URZ, URZ, URZ ;  /* 0x000000fffffff290 */ /* 0x000fe2000fffe0ff */
[----:B-1----:R-:W-:Y:S02]  /*7900*/  @P0 MOV R3, R4 ;  /* 0x0000000400030202 */ /* 0x002fe40000000f00 */
[----:B------:R-:W-:Y:S02]  /*7910*/  @P0 LOP3.LUT R0, R5, 0xffff, RZ, 0xc0, !PT ;  /* 0x0000ffff05000812 */ /* 0x000fe400078ec0ff */
[----:B------:R-:W-:Y:S02]  /*7920*/  @P0 R2UR UR5, R3 ;  /* 0x00000000030502ca */ /* 0x000fe400000e0000 */
[----:B------:R-:W-:Y:S11]  /*7930*/  @P0 R2UR UR4, R0 ;  /* 0x00000000000402ca */ /* 0x000ff600000e0000 */
[----:B------:R-:W-:Y:S02]  /*7940*/  @UP1 UMOV UR37, UR5 ;  /* 0x0000000500251c82 */ /* 0x000fe40008000000 */
[----:B------:R-:W-:Y:S01]  /*7950*/  @UP1 UMOV UR36, UR4 ;  /* 0x0000000400241c82 */ /* 0x000fe20008000000 */
[----:B------:R-:W-:Y:S05]  /*7960*/  BRA.U !UP0, `(.L_x_140) ;  /* 0x0000000108cc7547 */ /* 0x000fea000b800000 */
[----:B------:R-:W1:Y:S01]  /*7970*/  LDCU UR9, c[0x0][0xb20] ;  /* 0x00016400ff0977ac */ /* 0x000e620008000800 */
[----:B------:R-:W-:Y:S02]  /*7980*/  UIMAD.WIDE.U32 UR4, UR49, UR55, URZ ;  /* 0x00000037310472a5 */ /* 0x000fe4000f8e00ff */
[----:B------:R-:W-:Y:S02]  /*7990*/  UIMAD.WIDE.U32 UR6, UR56, UR52, URZ ;  /* 0x00000034380672a5 */ /* 0x000fe4000f8e00ff */
[----:B------:R-:W-:Y:S02]  /*79a0*/  UIMAD.WIDE.U32 UR10, UR36, UR55, URZ ;  /* 0x00000037240a72a5 */ /* 0x000fe4000f8e00ff */
[----:B------:R-:W-:Y:S02]  /*79b0*/  UISETP.NE.AND UP0, UPT, UR54, 0x1, UPT ;  /* 0x000000013600788c */ /* 0x000fe4000bf05270 */
[----:B------:R-:W-:Y:S02]  /*79c0*/  UISETP.NE.AND UP1, UPT, UR42, 0x1, UPT ;  /* 0x000000012a00788c */ /* 0x000fe4000bf25270 */
[----:B------:R-:W-:Y:S02]  /*79d0*/  UISETP.NE.AND UP2, UPT, UR39, 0x1, UPT ;  /* 0x000000012700788c */ /* 0x000fe4000bf45270 */
[----:B------:R-:W-:Y:S01]  /*79e0*/  UIMAD.WIDE.U32 UR12, UR37, UR52, URZ ;  /* 0x00000034250c72a5 */ /* 0x000fe2000f8e00ff */
[----:B------:R-:W-:Y:S01]  /*79f0*/  UMOV UR4, UR5 ;  /* 0x0000000500047c82 */ /* 0x000fe20008000000 */
[----:B------:R-:W-:Y:S01]  /*7a00*/  UMOV UR6, UR11 ;  /* 0x0000000b00067c82 */ /* 0x000fe20008000000 */
[----:B-1----:R-:W-:Y:S03]  /*7a10*/  USHF.R.U32.HI UR8, URZ, UR9, UR4 ;  /* 0x00000009ff087299 */ /* 0x002fe60008011604 */
[----:B------:R-:W-:Y:S02]  /*7a20*/  UMOV UR4, UR7 ;  /* 0x0000000700047c82 */ /* 0x000fe40008000000 */
[----:B------:R-:W-:Y:S02]  /*7a30*/  USHF.R.U32.HI UR5, URZ, UR53, UR4 ;  /* 0x00000035ff057299 */ /* 0x000fe40008011604 */
[----:B------:R-:W-:Y:S02]  /*7a40*/  USEL UR4, UR49, UR8, !UP0 ;  /* 0x0000000831047287 */ /* 0x000fe4000c000000 */
[----:B------:R-:W-:Y:S02]  /*7a50*/  USHF.R.U32.HI UR8, URZ, UR9, UR6 ;  /* 0x00000009ff087299 */ /* 0x000fe40008011606 */
[----:B------:R-:W-:Y:S02]  /*7a60*/  UIMAD.WIDE.U32 UR6, UR4, UR40, URZ ;  /* 0x00000028040672a5 */ /* 0x000fe4000f8e00ff */
[----:B------:R-:W-:Y:S02]  /*7a70*/  USEL UR9, UR56, UR5, !UP1 ;  /* 0x0000000538097287 */ /* 0x000fe4000c800000 */
[----:B------:R-:W-:Y:S02]  /*7a80*/  USEL UR8, UR36, UR8, !UP0 ;  /* 0x0000000824087287 */ /* 0x000fe4000c000000 */
[----:B------:R-:W-:Y:S01]  /*7a90*/  UIMAD.WIDE.U32 UR10, UR9, UR40, URZ ;  /* 0x00000028090a72a5 */ /* 0x000fe2000f8e00ff */
[----:B------:R-:W-:Y:S01]  /*7aa0*/  UMOV UR6, UR7 ;  /* 0x0000000700067c82 */ /* 0x000fe20008000000 */
[----:B------:R-:W-:Y:S01]  /*7ab0*/  UMOV UR5, UR13 ;  /* 0x0000000d00057c82 */ /* 0x000fe20008000000 */
[----:B------:R-:W-:Y:S02]  /*7ac0*/  @UP2 USHF.R.U32.HI UR4, URZ, UR41, UR6 ;  /* 0x00000029ff042299 */ /* 0x000fe40008011606 */
[----:B------:R-:W-:Y:S02]  /*7ad0*/  USHF.R.U32.HI UR5, URZ, UR53, UR5 ;  /* 0x00000035ff057299 */ /* 0x000fe40008011605 */
[----:B------:R-:W-:Y:S02]  /*7ae0*/  UIMAD UR4, UR39, UR4, URZ ;  /* 0x00000004270472a4 */ /* 0x000fe4000f8e02ff */
[----:B------:R-:W-:Y:S02]  /*7af0*/  USEL UR5, UR37, UR5, !UP1 ;  /* 0x0000000525057287 */ /* 0x000fe4000c800000 */
[----:B------:R-:W-:Y:S01]  /*7b00*/  UISETP.GE.AND UP0, UPT, UR8, UR4, UPT ;  /* 0x000000040800728c */ /* 0x000fe2000bf06270 */
[----:B------:R-:W-:Y:S01]  /*7b10*/  UMOV UR6, UR11 ;  /* 0x0000000b00067c82 */ /* 0x000fe20008000000 */
[----:B------:R-:W-:Y:S02]  /*7b20*/  UIMAD.WIDE.U32 UR10, UR8, UR40, URZ ;  /* 0x00000028080a72a5 */ /* 0x000fe4000f8e00ff */
[----:B------:R-:W-:Y:S04]  /*7b30*/  @UP2 USHF.R.U32.HI UR9, URZ, UR41, UR6 ;  /* 0x00000029ff092299 */ /* 0x000fe80008011606 */
[----:B------:R-:W-:Y:S01]  /*7b40*/  UIMAD UR6, UR39, UR9, URZ ;  /* 0x00000009270672a4 */ /* 0x000fe2000f8e02ff */
[----:B------:R-:W-:Y:S03]  /*7b50*/  UMOV UR4, UR11 ;  /* 0x0000000b00047c82 */ /* 0x000fe60008000000 */
[----:B------:R-:W-:Y:S02]  /*7b60*/  UISETP.GE.OR UP0, UPT, UR5, UR6, UP0 ;  /* 0x000000060500728c */ /* 0x000fe40008706670 */
[----:B------:R-:W-:Y:S02]  /*7b70*/  USHF.R.U32.HI UR4, URZ, UR41, UR4 ;  /* 0x00000029ff047299 */ /* 0x000fe40008011604 */
[----:B------:R-:W-:Y:S02]  /*7b80*/  UIMAD.WIDE.U32 UR6, UR5, UR40, URZ ;  /* 0x00000028050672a5 */ /* 0x000fe4000f8e00ff */
[----:B------:R-:W-:Y:S02]  /*7b90*/  USEL UR11, UR8, UR4, !UP2 ;  /* 0x00000004080b7287 */ /* 0x000fe4000d000000 */
[----:B------:R-:W-:Y:S02]  /*7ba0*/  UIADD3 UR6, UPT, UPT, -UR5, URZ, URZ ;  /* 0x000000ff05067290 */ /* 0x000fe4000fffe1ff */
[----:B------:R-:W-:Y:S02]  /*7bb0*/  UIADD3 UR10, UPT, UPT, -UR11, URZ, URZ ;  /* 0x000000ff0b0a7290 */ /* 0x000fe4000fffe1ff */
[----:B------:R-:W-:Y:S02]  /*7bc0*/  UIMAD UR6, UR42, UR6, UR37 ;  /* 0x000000062a0672a4 */ /* 0x000fe4000f8e0225 */
[----:B------:R-:W-:Y:S01]  /*7bd0*/  UIMAD UR10, UR39, UR10, UR8 ;  /* 0x0000000a270a72a4 */ /* 0x000fe2000f8e0208 */
[----:B------:R-:W-:Y:S01]  /*7be0*/  @!UP0 UMOV UR4, UR7 ;  /* 0x0000000700048c82 */ /* 0x000fe20008000000 */
[----:B------:R-:W-:Y:S02]  /*7bf0*/  UIADD3 UR7, UPT, UPT, -UR8, URZ, URZ ;  /* 0x000000ff08077290 */ /* 0x000fe4000fffe1ff */
[----:B------:R-:W-:Y:S04]  /*7c00*/  @!UP0 USHF.R.U32.HI UR4, URZ, UR41, UR4 ;  /* 0x00000029ff048299 */ /* 0x000fe80008011604 */
[----:B------:R-:W-:Y:S04]  /*7c10*/  @!UP0 USEL UR4, UR5, UR4, !UP2 ;  /* 0x0000000405048287 */ /* 0x000fe8000d000000 */
[----:B------:R-:W-:Y:S02]  /*7c20*/  @!UP0 UIMAD UR9, UR9, UR10, UR4 ;  /* 0x0000000a090982a4 */ /* 0x000fe4000f8e0204 */
[----:B------:R-:W-:Y:S02]  /*7c30*/  @!UP0 UIADD3 UR10, UPT, UPT, UR11, -UR4, URZ ;  /* 0x800000040b0a8290 */ /* 0x000fe4000fffe0ff */
[----:B------:R-:W-:Y:S02]  /*7c40*/  UIMAD UR4, UR54, UR7, UR36 ;  /* 0x00000007360472a4 */ /* 0x000fe4000f8e0224 */
[----:B------:R-:W-:Y:S03]  /*7c50*/  @!UP0 UIMAD UR8, UR10, UR39, UR5 ;  /* 0x000000270a0882a4 */ /* 0x000fe6000f8e0205 */
[----:B------:R-:W-:Y:S02]  /*7c60*/  @!UP0 UMOV UR5, UR9 ;  /* 0x0000000900058c82 */ /* 0x000fe40008000000 */
[----:B------:R-:W-:Y:S02]  /*7c70*/  UIMAD UR37, UR5, UR42, UR6 ;  /* 0x0000002a052572a4 */ /* 0x000fe4000f8e0206 */
[----:B------:R-:W-:Y:S11]  /*7c80*/  UIMAD UR36, UR8, UR54, UR4 ;  /* 0x00000036082472a4 */ /* 0x000ff6000f8e0204 */
[----:B------:R-:W-:Y:S01]  /*7c90*/  @!UPT UIADD3 URZ, UPT, UPT, URZ, URZ, URZ ;  /* 0x000000fffffff290 */ /* 0x000fe2000fffe0ff */
.L_x_140:
[----:B------:R-:W-:Y:S01]  /*7ca0*/  UISETP.NE.AND UP0, UPT, UR38, 0x1, UPT ;  /* 0x000000012600788c */ /* 0x000fe2000bf05270 */
[----:B------:R-:W-:Y:S01]  /*7cb0*/  @P0 SHF.R.U32.HI R4, RZ, 0x10, R5 ;  /* 0x00000010ff040819 */ /* 0x000fe20000011605 */
[----:B------:R-:W-:Y:S02]  /*7cc0*/  UIADD3 UR11, UPT, UPT, UR44, 0x400, URZ ;  /* 0x000004002c0b7890 */ /* 0x000fe4000fffe0ff */
[----:B------:R-:W-:Y:S01]  /*7cd0*/  USHF.L.U32 UR45, UR20, 0x7, URZ ;  /* 0x00000007142d7899 */ /* 0x000fe200080006ff */
[----:B------:R-:W-:Y:S06]  /*7ce0*/  @P0 R2UR UR57, R4 ;  /* 0x00000000043902ca */ /* 0x000fec00000e0000 */
[----:B------:R-:W1:Y:S01]  /*7cf0*/  @!UP0 LDCU.128 UR12, c[0x0][0xb10] ;  /* 0x00016200ff0c87ac */ /* 0x000e620008000c00 */
[----:B------:R-:W2:Y:S01]  /*7d00*/  @!UP0 LDCU UR5, c[0x0][0xb0c] ;  /* 0x00016180ff0587ac */ /* 0x000ea20008000800 */
[----:B------:R-:W3:Y:S01]  /*7d10*/  @!UP0 LDCU UR10, c[0x0][0xb20] ;  /* 0x00016400ff0a87ac */ /* 0x000ee20008000800 */
[----:B-1----:R-:W-:Y:S02]  /*7d20*/  UIMAD.WIDE.U32 UR8, UR37, UR12, URZ ;  /* 0x0000000c250872a5 */ /* 0x002fe4000f8e00ff */
[----:B------:R-:W-:Y:S02]  /*7d30*/  UIMAD.WIDE.U32 UR6, UR36, UR15, URZ ;  /* 0x0000000f240672a5 */ /* 0x000fe4000f8e00ff */
[----:B------:R-:W-:Y:S03]  /*7d40*/  @!UP0 UISETP.NE.AND UP1, UPT, UR14, 0x1, UPT ;  /* 0x000000010e00888c */ /* 0x000fe6000bf25270 */
[----:B------:R-:W-:Y:S01]  /*7d50*/  @!UP0 UMOV UR4, UR9 ;  /* 0x0000000900048c82 */ /* 0x000fe20008000000 */
[----:B--2---:R-:W-:Y:S02]  /*7d60*/  @!UP0 UISETP.NE.AND UP2, UPT, UR5, 0x1, UPT ;  /* 0x000000010500888c */ /* 0x004fe4000bf45270 */
[----:B------:R-:W-:Y:S01]  /*7d70*/  @!UP0 USHF.R.U32.HI UR4, URZ, UR13, UR4 ;  /* 0x0000000dff048299 */ /* 0x000fe20008011604 */
[----:B------:R-:W-:Y:S02]  /*7d80*/  @!UP0 UMOV UR6, UR7 ;  /* 0x0000000700068c82 */ /* 0x000fe40008000000 */
[----:B---3--:R-:W-:Y:S02]  /*7d90*/  @!UP0 USHF.R.U32.HI UR6, URZ, UR10, UR6 ;  /* 0x0000000aff068299 */ /* 0x008fe40008011606 */
[----:B------:R-:W-:Y:S02]  /*7da0*/  @!UP0 USEL UR7, UR37, UR4, !UP2 ;  /* 0x0000000425078287 */ /* 0x000fe4000d000000 */
[----:B------:R-:W-:Y:S04]  /*7db0*/  @!UP0 USEL UR6, UR36, UR6, !UP1 ;  /* 0x0000000624068287 */ /* 0x000fe8000c800000 */
[----:B------:R-:W-:Y:S02]  /*7dc0*/  @!UP0 UIADD3 UR4, UPT, UPT, -UR7, UR6, URZ ;  /* 0x0000000607048290 */ /* 0x000fe4000fffe1ff */
[----:B------:R-:W-:Y:S02]  /*7dd0*/  @!UP0 UIADD3 UR6, UPT, UPT, UR7, -UR6, URZ ;  /* 0x8000000607068290 */ /* 0x000fe4000fffe0ff */
[----:B------:R-:W-:Y:S02]  /*7de0*/  @!UP0 UIMAD UR37, UR4, UR5, UR37 ;  /* 0x00000005042582a4 */ /* 0x000fe4000f8e0225 */
[----:B------:R-:W-:Y:S02]  /*7df0*/  @!UP0 UIMAD UR36, UR6, UR14, UR36 ;  /* 0x0000000e062482a4 */ /* 0x000fe4000f8e0224 */
[----:B------:R-:W-:Y:S09]  /*7e00*/  ULOP3.LUT UP0, URZ, UR11, 0x90, URZ, 0xc0, !UPT ;  /* 0x000000900bff7892 */ /* 0x000ff2000f80c0ff */
[----:B------:R-:W-:Y:S05]  /*7e10*/  BRA.U !UP0, `(.L_x_141) ;  /* 0x0000000108407547 */ /* 0x000fea000b800000 */
[----:B------:R-:W1:Y:S01]  /*7e20*/  LDCU.64 UR8, c[0x4][0x80] ;  /* 0x01001000ff0877ac */ /* 0x000e620008000a00 */
[----:B------:R-:W-:Y:S01]  /*7e30*/  MOV R15, 0x0 ;  /* 0x00000000000f7802 */ /* 0x000fe20000000f00 */
[----:B------:R-:W-:Y:S02]  /*7e40*/  HFMA2 R12, -RZ, RZ, 0, 5.9604644775390625e-08 ;  /* 0x00000001ff0c7431 */ /* 0x000fe400000001ff */
[----:B------:R-:W-:Y:S02]  /*7e50*/  IMAD.MOV.U32 R8, RZ, RZ, 0x70 ;  /* 0x00000070ff087424 */ /* 0x000fe400078e00ff */
[----:B------:R-:W-:Y:S01]  /*7e60*/  IMAD.MOV.U32 R13, RZ, RZ, RZ ;  /* 0x000000ffff0d7224 */ /* 0x000fe200078e00ff */
[----:B------:R-:W2:Y:S01]  /*7e70*/  LDCU.64 UR6, c[0x4][0x88] ;  /* 0x01001100ff0677ac */ /* 0x000ea20008000a00 */
[----:B------:R-:W3:Y:S01]  /*7e80*/  LDC.64 R14, c[0x4][R15] ;  /* 0x010000000f0e7b82 */ /* 0x000ee20000000a00 */
[----:B------:R-:W4:Y:S01]  /*7e90*/  LDCU.64 UR4, c[0x4][0x8] ;  /* 0x01000100ff0477ac */ /* 0x000f220008000a00 */
[----:B-1----:R-:W-:Y:S01]  /*7ea0*/  MOV R5, UR9 ;  /* 0x0000000900057c02 */ /* 0x002fe20008000f00 */
[----:B------:R-:W-:Y:S01]  /*7eb0*/  IMAD.U32 R4, RZ, RZ, UR8 ;  /* 0x00000008ff047e24 */ /* 0x000fe2000f8e00ff */
[----:B--2---:R-:W-:Y:S01]  /*7ec0*/  MOV R7, UR7 ;  /* 0x0000000700077c02 */ /* 0x004fe20008000f00 */
[----:B------:R-:W-:Y:S01]  /*7ed0*/  IMAD.U32 R6, RZ, RZ, UR6 ;  /* 0x00000006ff067e24 */ /* 0x000fe2000f8e00ff */
[----:B----4-:R-:W-:Y:S01]  /*7ee0*/  MOV R11, UR5 ;  /* 0x00000005000b7c02 */ /* 0x010fe20008000f00 */
[----:B------:R-:W-:Y:S02]  /*7ef0*/  IMAD.U32 R10, RZ, RZ, UR4 ;  /* 0x00000004ff0a7e24 */ /* 0x000fe4000f8e00ff */
[----:B------:R-:W-:Y:S07]  /*7f00*/  LEPC R20, `(.L_x_141) ;  /* 0x000000001014794e */ /* 0x000fee0000000000 */
[----:B---3-5:R-:W-:Y:S05]  /*7f10*/  CALL.ABS.NOINC R14 ;  /* 0x000000000e007343 */ /* 0x028fea0003c00000 */
.L_x_141:
[----:B------:R-:W-:Y:S01]  /*7f20*/  LOP3.LUT P0, RZ, R98, 0x90, RZ, 0xc0, !PT ;  /* 0x0000009062ff7812 */ /* 0x000fe2000780c0ff */
[----:B------:R-:W-:Y:S11]  /*7f30*/  BSSY.RECONVERGENT B6, `(.L_x_142) ;  /* 0x0000013000067945 */ /* 0x000ff60003800200 */
[----:B------:R-:W-:Y:S01]  /*7f40*/  @!UPT UIADD3 URZ, UPT, UPT, URZ, URZ, URZ ;  /* 0x000000fffffff290 */ /* 0x000fe2000fffe0ff */
[----:B------:R-:W-:Y:S05]  /*7f50*/  @!P0 BRA `(.L_x_143) ;  /* 0x0000000000408947 */ /* 0x000fea0003800000 */
        /* <DEDUP_REMOVED lines=16> */
.L_x_143:
[----:B------:R-:W-:Y:S05]  /*8060*/  BSYNC.RECONVERGENT B6 ;  /* 0x0000000000067941 */ /* 0x000fea0003800200 */
.L_x_142:
[----:B------:R-:W-:Y:S01]  /*8070*/  R2UR UR4, R92 ;  /* 0x000000005c0472ca */ /* 0x000fe200000e0000 */
[----:B------:R-:W-:Y:S01]  /*8080*/  UISETP.NE.U32.AND UP0, UPT, UR58, URZ, UPT ;  /* 0x000000ff3a00728c */ /* 0x000fe2000bf05070 */
[----:B------:R-:W-:Y:S02]  /*8090*/  ISETP.NE.U32.AND P4, PT, R84, RZ, PT ;  /* 0x000000ff5400720c */ /* 0x000fe40003f85070 */
[----:B------:R-:W-:Y:S01]  /*80a0*/  ISETP.NE.U32.AND P3, PT, RZ, UR50, PT ;  /* 0x00000032ff007c0c */ /* 0x000fe2000bf65070 */
[----:B------:R-:W-:Y:S01]  /*80b0*/  UISETP.NE.AND.EX UP1, UPT, UR59, URZ, UPT, UP0 ;  /* 0x000000ff3b00728c */ /* 0x000fe2000bf25300 */
[----:B------:R-:W-:Y:S01]  /*80c0*/  ISETP.NE.AND.EX P4, PT, R85, RZ, PT, P4 ;  /* 0x000000ff5500720c */ /* 0x000fe20003f85340 */
[----:B------:R-:W-:Y:S01]  /*80d0*/  UPLOP3.LUT UP0, UPT, UPT, UPT, UPT, 0x40, 0x4 ;  /* 0x000000000004789c */ /* 0x000fe20003f0e870 */
[----:B------:R-:W-:Y:S05]  /*80e0*/  ISETP.NE.AND.EX P3, PT, RZ, UR51, PT, P3 ;  /* 0x00000033ff007c0c */ /* 0x000fea000bf65330 */
[----:B------:R-:W-:Y:S06]  /*80f0*/  UISETP.NE.AND UP2, UPT, UR4, URZ, UPT ;  /* 0x000000ff0400728c */ /* 0x000fec000bf45270 */
[----:B------:R-:W-:Y:S05]  /*8100*/  PLOP3.LUT P1, PT, PT, PT, UP2, 0x80, 0x8 ;  /* 0x000000000008781c */ /* 0x000fea0003f2f028 */
[----:B------:R-:W-:Y:S06]  /*8110*/  @UP2 UPLOP3.LUT UP0, UPT, UPT, UPT, UP1, 0x80, 0x8 ;  /* 0x000000000008289c */ /* 0x000fec0003f0f010 */
[----:B------:R-:W-:Y:S01]  /*8120*/  PLOP3.LUT P0, PT, PT, PT, UP0, 0x80, 0x8 ;  /* 0x000000000008781c */ /* 0x000fe20003f0f008 */
[----:B------:R-:W-:Y:S01]  /*8130*/  @!UPT UIADD3 URZ, UPT, UPT, URZ, URZ, URZ ;  /* 0x000000fffffff290 */ /* 0x000fe2000fffe0ff */
[----:B------:R-:W-:Y:S11]  /*8140*/  BRA.U !UP1, `(.L_x_144) ;  /* 0x00000001093c7547 */ /* 0x000ff6000b800000 */
[----:B------:R-:W-:Y:S01]  /*8150*/  UISETP.NE.U32.AND UP0, UPT, UR50, URZ, UPT ;  /* 0x000000ff3200728c */ /* 0x000fe2000bf05070 */
[----:B------:R-:W-:Y:S01]  /*8160*/  HFMA2 R0, -RZ, RZ, 0, 5.9604644775390625e-08 ;  /* 0x00000001ff007431 */ /* 0x000fe200000001ff */
[----:B------:R-:W1:Y:S01]  /*8170*/  LDCU.64 UR8, c[0x0][0x358] ;  /* 0x00006b00ff0877ac */ /* 0x000e620008000a00 */
[----:B------:R-:W-:Y:S01]  /*8180*/  IMAD.MOV.U32 R86, RZ, RZ, 0x1 ;  /* 0x00000001ff567424 */ /* 0x000fe200078e00ff */
[----:B------:R-:W-:Y:S06]  /*8190*/  UISETP.NE.AND.EX UP0, UPT, UR51, URZ, UPT, UP0 ;  /* 0x000000ff3300728c */ /* 0x000fec000bf05300 */
        /* <DEDUP_REMOVED lines=9> */
[----:B-12---:R-:W-:Y:S02]  /*8230*/  @!P2 IMAD.U32 R41, RZ, RZ, UR4 ;  /* 0x00000004ff29ae24 */ /* 0x006fe4000f8e00ff */
.L_x_144:
[----:B------:R-:W-:Y:S05]  /*8240*/  @!P4 BRA `(.L_x_145) ;  /* 0x000000000024c947 */ /* 0x000fea0003800000 */
[----:B------:R-:W-:Y:S01]  /*8250*/  ISETP.NE.U32.AND P2, PT, R74, RZ, PT ;  /* 0x000000ff4a00720c */ /* 0x000fe20003f45070 */
[----:B------:R-:W1:Y:S03]  /*8260*/  LDCU.64 UR4, c[0x0][0x358] ;  /* 0x00006b00ff0477ac */ /* 0x000e660008000a00 */
[----:B------:R-:W-:Y:S11]  /*8270*/  ISETP.NE.AND.EX P2, PT, R75, RZ, PT, P2 ;  /* 0x000000ff4b00720c */ /* 0x000ff60003f45320 */
[----:B------:R-:W-:Y:S02]  /*8280*/  @!UPT UIADD3 URZ, UPT, UPT, URZ, URZ, URZ ;  /* 0x000000fffffff290 */ /* 0x000fe4000fffe0ff */
[----:B------:R-:W2:Y:S01]  /*8290*/  @P2 LDC.64 R4, c[0x0][0x8a8] ;  /* 0x00022a00ff042b82 */ /* 0x000ea20000000a00 */
[----:B------:R-:W-:Y:S04]  /*82a0*/  @P2 IMAD R0, R84, UR47, RZ ;  /* 0x0000002f54002c24 */ /* 0x000fe8000f8e02ff */
[----:B--2---:R-:W-:Y:S05]  /*82b0*/  @P2 IMAD.WIDE R4, R0, 0x4, R4 ;  /* 0x0000000400042825 */ /* 0x004fea00078e0204 */
[----:B-1---5:R1:W5:Y:S02]  /*82c0*/  @P2 LDG.E R38, desc[UR4][R4.64] ;  /* 0x0000000404262981 */ /* 0x022364000c1e1900 */
[----:B-1----:R-:W2:Y:S02]  /*82d0*/  @!P2 LDC R38, c[0x0][0x8a0] ;  /* 0x00022800ff26ab82 */ /* 0x002ea40000000800 */
.L_x_145:
[----:B-----5:R-:W-:Y:S01]  /*82e0*/  FSETP.NEU.AND P2, PT, R41, RZ, PT ;  /* 0x000000ff2900720b */ /* 0x020fe20003f4d000 */
[----:B------:R-:W-:Y:S01]  /*82f0*/  USHF.L.U32 UR8, UR46, 0x6, URZ ;  /* 0x000000062e087899 */ /* 0x000fe200080006ff */
[----:B------:R-:W-:Y:S01]  /*8300*/  SEL R5, RZ, 0xffffffff, P3 ;  /* 0xffffffffff057807 */ /* 0x000fe20001800000 */
[----:B------:R-:W-:Y:S01]  /*8310*/  UISETP.NE.AND UP0, UPT, UR60, 0x1, UPT ;  /* 0x000000013c00788c */ /* 0x000fe2000bf05270 */
[----:B------:R-:W-:Y:S01]  /*8320*/  LOP3.LUT P4, RZ, R86, 0xff, RZ, 0xc0, !PT ;  /* 0x000000ff56ff7812 */ /* 0x000fe2000788c0ff */
[----:B------:R-:W-:Y:S01]  /*8330*/  UIMAD.WIDE.U32 UR4, UR8, UR61, URZ ;  /* 0x0000003d080472a5 */ /* 0x000fe2000f8e00ff */
[----:B------:R-:W-:Y:S01]  /*8340*/  @P1 SEL R4, RZ, 0xffffffff, P2 ;  /* 0xffffffffff041807 */ /* 0x000fe20001000000 */
[----:B------:R-:W-:Y:S01]  /*8350*/  IMAD.U32 R103, RZ, RZ, UR8 ;  /* 0x00000008ff677e24 */ /* 0x000fe2000f8e00ff */
[----:B------:R-:W-:Y:S01]  /*8360*/  LEA R0, R94, UR44, 0x3 ;  /* 0x0000002c5e007c11 */ /* 0x000fe2000f8e18ff */
[----:B------:R-:W-:Y:S01]  /*8370*/  BSSY B1, `(.L_x_146) ;  /* 0x000004e000017945 */ /* 0x000fe20003800000 */
[----:B------:R-:W-:Y:S01]  /*8380*/  @P0 SEL R4, R5, R4, !P4 ;  /* 0x0000000405040207 */ /* 0x000fe20006000000 */
[----:B------:R-:W-:Y:S01]  /*8390*/  IMAD.MOV.U32 R106, RZ, RZ, 0x1 ;  /* 0x00000001ff6a7424 */ /* 0x000fe200078e00ff */
[----:B------:R-:W-:Y:S01]  /*83a0*/  LEA R104, R36, UR44, 0x3 ;  /* 0x0000002c24687c11 */ /* 0x000fe2000f8e18ff */
[----:B------:R-:W-:Y:S01]  /*83b0*/  UMOV UR4, UR5 ;  /* 0x0000000500047c82 */ /* 0x000fe20008000000 */
[----:B------:R-:W-:Y:S01]  /*83c0*/  @P1 LOP3.LUT R4, R4, 0x1, RZ, 0xc0, !PT ;  /* 0x0000000104041812 */ /* 0x000fe200078ec0ff */
[----:B------:R-:W-:Y:S01]  /*83d0*/  USHF.R.U32.HI UR4, URZ, UR62, UR4 ;  /* 0x0000003eff047299 */ /* 0x000fe20008011604 */
[----:B------:R-:W-:Y:S01]  /*83e0*/  SHF.L.U32 R3, R96, 0x1f, RZ ;  /* 0x0000001f60037819 */ /* 0x000fe200000006ff */
[----:B------:R-:W-:Y:S01]  /*83f0*/  IMAD.IADD R39, R37, 0x1, R2 ;  /* 0x0000000125277824 */ /* 0x000fe200078e0202 */
[----:B------:R-:W-:Y:S01]  /*8400*/  ISETP.NE.U32.OR P6, PT, R4, 0x1, !P1 ;  /* 0x000000010400780c */ /* 0x000fe20004fc5470 */
[----:B------:R-:W-:Y:S01]  /*8410*/  USEL UR4, UR8, UR4, !UP0 ;  /* 0x0000000408047287 */ /* 0x000fe2000c000000 */
[----:B------:R-:W-:Y:S01]  /*8420*/  R2UR UR6, R89 ;  /* 0x00000000590672ca */ /* 0x000fe200000e0000 */
[----:B------:R-:W-:Y:S01]  /*8430*/  UISETP.NE.AND UP0, UPT, UR63, 0x1, UPT ;  /* 0x000000013f00788c */ /* 0x000fe2000bf05270 */
[----:B------:R-:W-:Y:S02]  /*8440*/  R2UR UR9, R88 ;  /* 0x00000000580972ca */ /* 0x000fe400000e0000 */
[----:B------:R-:W-:Y:S02]  /*8450*/  CS2R R82, SRZ ;  /* 0x0000000000527805 */ /* 0x000fe4000001ff00 */
[----:B------:R-:W-:Y:S01]  /*8460*/  PLOP3.LUT P3, PT, PT, PT, UP1, 0x80, 0x8 ;  /* 0x000000000008781c */ /* 0x000fe20003f6f018 */
[----:B------:R-:W-:Y:S01]  /*8470*/  IMAD.U32 R102, RZ, RZ, UR4 ;  /* 0x00000004ff667e24 */ /* 0x000fe2000f8e00ff */
[----:B------:R-:W-:Y:S01]  /*8480*/  SEL R4, RZ, 0xffffffff, P2 ;  /* 0xffffffffff047807 */ /* 0x000fe20001000000 */
[----:B------:R-:W-:Y:S01]  /*8490*/  IMAD R8, RZ, RZ, -UR4 ;  /* 0x80000004ff087e24 */ /* 0x000fe2000f8e02ff */
[----:B------:R-:W-:Y:S01]  /*84a0*/  PLOP3.LUT P2, PT, PT, PT, UP0, 0x80, 0x8 ;  /* 0x000000000008781c */ /* 0x000fe20003f4f008 */
[----:B------:R-:W-:Y:S01]  /*84b0*/  IMAD.U32 R101, RZ, RZ, UR4 ;  /* 0x00000004ff657e24 */ /* 0x000fe2000f8e00ff */
[----:B------:R-:W-:Y:S01]  /*84c0*/  P2R R105, PR, RZ, 0x40 ;  /* 0x00000040ff697803 */ /* 0x000fe20000000000 */
[----:B------:R-:W-:Y:S01]  /*84d0*/  IMAD R103, R8, UR60, R103 ;  /* 0x0000003c08677c24 */ /* 0x000fe2000f8e0267 */
[----:B------:R-:W-:Y:S01]  /*84e0*/  @P6 SHF.L.U32 R7, R93, 0x1f, RZ ;  /* 0x0000001f5d076819 */ /* 0x000fe200000006ff */
[----:B------:R-:W-:Y:S01]  /*84f0*/  UIMAD.WIDE.U32 UR6, UR4, UR6, URZ ;  /* 0x00000006040672a5 */ /* 0x000fe2000f8e00ff */
[----:B------:R-:W-:Y:S02]  /*8500*/  CS2R R80, SRZ ;  /* 0x0000000000507805 */ /* 0x000fe4000001ff00 */
[----:B------:R-:W-:Y:S01]  /*8510*/  CS2R R78, SRZ ;  /* 0x00000000004e7805 */ /* 0x000fe2000001ff00 */
[----:B------:R-:W1:Y:S01]  /*8520*/  @P6 SYNCS.PHASECHK.TRANS64.TRYWAIT P1, [R0+URZ+0x340], R7 ;  /* 0x00034007000065a7 */ /* 0x000e6200080211ff */
[----:B------:R-:W-:Y:S02]  /*8530*/  @P3 SEL R4, R5, R4, !P4 ;  /* 0x0000000405043207 */ /* 0x000fe40006000000 */
[----:B------:R-:W-:Y:S01]  /*8540*/  CS2R R76, SRZ ;  /* 0x00000000004c7805 */ /* 0x000fe2000001ff00 */
[----:B------:R-:W-:Y:S01]  /*8550*/  UMOV UR5, UR7 ;  /* 0x0000000700057c82 */ /* 0x000fe20008000000 */
[----:B------:R-:W-:Y:S01]  /*8560*/  LOP3.LUT R4, R4, 0x1, RZ, 0xc0, !PT ;  /* 0x0000000104047812 */ /* 0x000fe200078ec0ff */
[----:B------:R-:W-:Y:S03]  /*8570*/  USHF.R.U32.HI UR5, URZ, UR9, UR5 ;  /* 0x00000009ff057299 */ /* 0x000fe60008011605 */
[----:B------:R-:W-:Y:S03]  /*8580*/  ISETP.NE.U32.AND P5, PT, R4, 0x1, PT ;  /* 0x000000010400780c */ /* 0x000fe60003fa5070 */
[----:B------:R-:W-:Y:S02]  /*8590*/  SEL R102, R102, UR5, !P2 ;  /* 0x0000000566667c07 */ /* 0x000fe4000d000000 */
[----:B------:R-:W-:Y:S01]  /*85a0*/  P2R R107, PR, RZ, 0x20 ;  /* 0x00000020ff6b7803 */ /* 0x000fe20000000000 */
[----:B------:R3:W4:Y:S02]  /*85b0*/  SYNCS.PHASECHK.TRANS64.TRYWAIT P0, [R104+URZ+0x380], R3 ;  /* 0x00038003680075a7 */ /* 0x00072400080011ff */
[----:B------:R-:W-:Y:S04]  /*85c0*/  IMAD.MOV R6, RZ, RZ, -R102 ;  /* 0x000000ffff067224 */ /* 0x000fe800078e0a66 */
[----:B------:R-:W-:Y:S01]  /*85d0*/  IMAD R101, R6, UR63, R101 ;  /* 0x0000003f06657c24 */ /* 0x000fe2000f8e0265 */
[----:B-1----:R-:W-:Y:S01]  /*85e0*/  @P6 SEL R106, RZ, 0x1, !P1 ;  /* 0x00000001ff6a6807 */ /* 0x002fe20004800000 */
[----:B---3--:R-:W-:Y:S06]  /*85f0*/  @!P6 BRA `(.L_x_147) ;  /* 0x000000000094e947 */ /* 0x008fec0003800000 */
[----:B------:R-:W-:Y:S01]  /*8600*/  @P5 IMAD R6, R94, 0x1000, R97 ;  /* 0x000010005e065824 */ /* 0x000fe200078e0261 */
[----:B------:R-:W-:Y:S01]  /*8610*/  LOP3.LUT P6, RZ, R73, 0x80, RZ, 0xc0, !PT ;  /* 0x0000008049ff7812 */ /* 0x000fe200078cc0ff */
[----:B------:R-:W1:Y:S01]  /*8620*/  S2R R2, SR_CgaCtaId ;  /* 0x0000000000027919 */ /* 0x000e620000008800 */
[----:B------:R-:W-:Y:S01]  /*8630*/  ISETP.NE.AND P2, PT, R106, RZ, PT ;  /* 0x000000ff6a00720c */ /* 0x000fe20003f45270 */
[----:B------:R-:W-:Y:S01]  /*8640*/  @P5 VIADD R4, R6, UR44 ;  /* 0x0000002c06045c36 */ /* 0x000fe20008000000 */
[----:B------:R-:W-:Y:S01]  /*8650*/  PLOP3.LUT P1, PT, PT, PT, PT, 0x8, 0x80 ;  /* 0x000000000080781c */ /* 0x000fe20003f2e170 */
[----:B------:R-:W-:Y:S01]  /*8660*/  BSSY B0, `(.L_x_148) ;  /* 0x000000d000007945 */ /* 0x000fe20003800000 */
[----:B------:R-:W-:Y:S01]  /*8670*/  @P5 PLOP3.LUT P1, PT, P6, PT, PT, 0x80, 0x8 ;  /* 0x000000000008581c */ /* 0x000fe2000372f070 */
[C---:B------:R-:W-:Y:S01]  /*8680*/  @P5 VIADD R5, R4.reuse, 0x400 ;  /* 0x0000040004055836 */ /* 0x040fe20000000000 */
[----:B------:R-:W-:Y:S01]  /*8690*/  CS2R R78, SRZ ;  /* 0x00000000004e7805 */ /* 0x000fe2000001ff00 */
[----:B------:R-:W-:Y:S01]  /*86a0*/  @P5 VIADD R4, R4, 0x410 ;  /* 0x0000041004045836 */ /* 0x000fe20000000000 */
[----:B------:R-:W-:Y:S02]  /*86b0*/  CS2R R76, SRZ ;  /* 0x00000000004c7805 */ /* 0x000fe4000001ff00 */
[----:B------:R-:W-:Y:S02]  /*86c0*/  CS2R R82, SRZ ;  /* 0x0000000000527805 */ /* 0x000fe4000001ff00 */
[----:B------:R-:W-:Y:S05]  /*86d0*/  CS2R R80, SRZ ;  /* 0x0000000000507805 */ /* 0x000fea000001ff00 */
[----:B------:R-:W-:Y:S01]  /*86e0*/  @P1 VIADD R4, R5, 0xfffffff0 ;  /* 0xfffffff005041836 */ /* 0x000fe20000000000 */
[----:B------:R-:W-:Y:S06]  /*86f0*/  @P2 BRA `(.L_x_149) ;  /* 0x00000000000c2947 */ /* 0x000fec0003800000 */
[----:B------:R-:W-:Y:S04]  /*8700*/  SHF.L.U32 R5, R93, 0x1f, RZ ;  /* 0x0000001f5d057819 */ /* 0x000fe800000006ff */
[----:B------:R-:W3:Y:S02]  /*8710*/  SYNCS.PHASECHK.TRANS64.TRYWAIT P1, [R0+URZ+0x340], R5 ;  /* 0x00034005000075a7 */ /* 0x000ee400080211ff */
[----:B---3--:R-:W-:Y:S05]  /*8720*/  @!P1 BRA `(.L_x_150) ;  /* 0x00000034009c9947 */ /* 0x008fea0003800000 */
.L_x_149:
[----:B------:R-:W-:Y:S05]  /*8730*/  BSYNC B0 ;  /* 0x0000000000007941 */ /* 0x000fea0003800000 */
.L_x_148:
[----:B------:R-:W-:Y:S01]  /*8740*/  ISETP.NE.AND P1, PT, R107, RZ, PT ;  /* 0x000000ff6b00720c */ /* 0x000fe20003f25270 */
[----:B---3--:R-:W-:Y:S02]  /*8750*/  VIADD R5, R0, 0x350 ;  /* 0x0000035000057836 */ /* 0x008fe40000000000 */
[----:B------:R-:W-:Y:S03]  /*8760*/  VIADD R94, R94, 0x1 ;  /* 0x000000015e5e7836 */ /* 0x000fe60000000000 */
[----:B-1----:R-:W-:Y:S07]  /*8770*/  PRMT R2, R2, 0x654, R5 ;  /* 0x0000065402027816 */ /* 0x002fee0000000005 */
[----:B------:R1:W3:Y:S04]  /*8780*/  @P1 LDS.128 R76, [R6+UR44+0x400] ;  /* 0x0004002c064c1984 */ /* 0x0002e80008000c00 */
[----:B------:R1:W1:Y:S01]  /*8790*/  @P1 LDS.128 R80, [R4] ;  /* 0x0000000004501984 */ /* 0x0002620000000c00 */
[C---:B------:R-:W-:Y:S01]  /*87a0*/  ISETP.NE.AND P1, PT, R94.reuse, 0x2, PT ;  /* 0x000000025e00780c */ /* 0x040fe20003f25270 */
[----:B------:R-:W-:Y:S01]  /*87b0*/  @!PT LDS RZ, [RZ] ;  /* 0x00000000fffff984 */ /* 0x000fe20000000800 */
[----:B------:R-:W-:Y:S01]  /*87c0*/  @!PT LDS RZ, [RZ] ;  /* 0x00000000fffff984 */ /* 0x000fe20000000800 */
[----:B------:R-:W-:Y:S01]  /*87d0*/  @!PT LDS RZ, [RZ] ;  /* 0x00000000fffff984 */ /* 0x000fe20000000800 */
[----:B------:R-:W-:Y:S01]  /*87e0*/  @!PT LDS RZ, [RZ] ;  /* 0x00000000fffff984 */ /* 0x000fe20000000800 */
[----:B------:R5:W-:Y:S06]  /*87f0*/  MEMBAR.ALL.CTA ;  /* 0x0000000000007992 */ /* 0x000bec0000008000 */
[----:B-----5:R-:W5:Y:S01]  /*8800*/  FENCE.VIEW.ASYNC.S ;  /* 0x00000000000073c6 */ /* 0x020f620000000000 */
[----:B------:R-:W-:Y:S02]  /*8810*/  SEL R0, RZ, 0x1, P1 ;  /* 0x00000001ff007807 */ /* 0x000fe40000800000 */
[----:B------:R-:W-:Y:S02]  /*8820*/  SEL R94, R94, RZ, P1 ;  /* 0x000000ff5e5e7207 */ /* 0x000fe40000800000 */
[----:B------:R-:W-:Y:S01]  /*8830*/  LOP3.LUT R93, R93, R0, RZ, 0x3c, !PT ;  /* 0x000000005d5d7212 */ /* 0x000fe200078e3cff */
[----:B-----5:R1:W-:Y:S06]  /*8840*/  SYNCS.ARRIVE.TRANS64.RED.A1T0 RZ, [R2+URZ], RZ ;  /* 0x000000ff02ff79a7 */ /* 0x0203ec00081004ff */
.L_x_147:
[----:B------:R-:W-:Y:S05]  /*8850*/  BSYNC B1 ;  /* 0x0000000000017941 */ /* 0x000fea0003800000 */
.L_x_146:
[----:B------:R-:W-:Y:S04]  /*8860*/  SHF.R.U32.HI R0, RZ, 0x15, R39 ;  /* 0x00000015ff007819 */ /* 0x000fe80000011627 */
[----:B------:R-:W-:Y:S01]  /*8870*/  LOP3.LUT P1, RZ, R0, 0x3, R87, 0x48, !PT ;  /* 0x0000000300ff7812 */ /* 0x000fe20007824857 */
[----:B------:R-:W-:Y:S01]  /*8880*/  @!UPT UIADD3 URZ, UPT, UPT, URZ, URZ, URZ ;  /* 0x000000fffffff290 */ /* 0x000fe2000fffe0ff */
[----:B----4-:R-:W-:Y:S11]  /*8890*/  @P0 BRA `(.L_x_151) ;  /* 0x0000000000080947 */ /* 0x010ff60003800000 */
[----:B------:R-:W4:Y:S02]  /*88a0*/  SYNCS.PHASECHK.TRANS64.TRYWAIT P0, [R104+URZ+0x380], R3 ;  /* 0x00038003680075a7 */ /* 0x000f2400080011ff */
[----:B----4-:R-:W-:Y:S05]  /*88b0*/  @!P0 BRA `(.L_x_152) ;  /* 0x00000034004c8947 */ /* 0x010fea0003800000 */
.L_x_151:
[----:B------:R-:W-:Y:S04]  /*88c0*/  BSSY.RECONVERGENT B6, `(.L_x_153) ;  /* 0x0000012000067945 */ /* 0x000fe80003800200 */
[----:B------:R-:W-:Y:S05]  /*88d0*/  @!P1 BRA `(.L_x_154) ;  /* 0x0000000000409947 */ /* 0x000fea0003800000 */
[----:B------:R-:W5:Y:S01]  /*88e0*/  LDCU.64 UR8, c[0x4][0x70] ;  /* 0x01000e00ff0877ac */ /* 0x000f620008000a00 */
[----:B----4-:R-:W-:Y:S01]  /*88f0*/  MOV R3, 0x0 ;  /* 0x0000000000037802 */ /* 0x010fe20000000f00 */
[----:B------:R-:W-:Y:S02]  /*8900*/  HFMA2 R12, -RZ, RZ, 0, 5.9604644775390625e-08 ;  /* 0x00000001ff0c7431 */ /* 0x000fe400000001ff */
[----:B------:R-:W-:Y:S02]  /*8910*/  IMAD.MOV.U32 R8, RZ, RZ, 0x192 ;  /* 0x00000192ff087424 */ /* 0x000fe400078e00ff */
[----:B------:R-:W-:Y:S01]  /*8920*/  IMAD.MOV.U32 R13, RZ, RZ, RZ ;  /* 0x000000ffff0d7224 */ /* 0x000fe200078e00ff */
[----:B------:R-:W4:Y:S01]  /*8930*/  LDCU.64 UR6, c[0x4][0x78] ;  /* 0x01000f00ff0677ac */ /* 0x000f220008000a00 */
[----:B-1----:R-:W1:Y:S01]  /*8940*/  LDC.64 R2, c[0x4][R3] ;  /* 0x0100000003027b82 */ /* 0x002e620000000a00 */
[----:B------:R-:W2:Y:S01]  /*8950*/  LDCU.64 UR4, c[0x4][0x10] ;  /* 0x01000200ff0477ac */ /* 0x000ea20008000a00 */
[----:B-----5:R-:W-:Y:S01]  /*8960*/  MOV R5, UR9 ;  /* 0x0000000900057c02 */ /* 0x020fe20008000f00 */
[----:B------:R-:W-:Y:S01]  /*8970*/  IMAD.U32 R4, RZ, RZ, UR8 ;  /* 0x00000008ff047e24 */ /* 0x000fe2000f8e00ff */
[----:B----4-:R-:W-:Y:S01]  /*8980*/  MOV R7, UR7 ;  /* 0x0000000700077c02 */ /* 0x010fe20008000f00 */
[----:B------:R-:W-:Y:S01]  /*8990*/  IMAD.U32 R6, RZ, RZ, UR6 ;  /* 0x00000006ff067e24 */ /* 0x000fe2000f8e00ff */
[----:B--2---:R-:W-:Y:S01]  /*89a0*/  MOV R11, UR5 ;  /* 0x00000005000b7c02 */ /* 0x004fe20008000f00 */
[----:B------:R-:W-:Y:S02]  /*89b0*/  IMAD.U32 R10, RZ, RZ, UR4 ;  /* 0x00000004ff0a7e24 */ /* 0x000fe4000f8e00ff */
[----:B------:R-:W-:Y:S07]  /*89c0*/  LEPC R20, `(.L_x_154) ;  /* 0x000000001014794e */ /* 0x000fee0000000000 */
[----:B-1-3--:R-:W-:Y:S05]  /*89d0*/  CALL.ABS.NOINC R2 ;  /* 0x0000000002007343 */ /* 0x00afea0003c00000 */
.L_x_154:
[----:B------:R-:W-:Y:S05]  /*89e0*/  BSYNC.RECONVERGENT B6 ;  /* 0x0000000000067941 */ /* 0x000fea0003800200 */
.L_x_153:
[-C--:B---3--:R-:W-:Y:S01]  /*89f0*/  F2FP.F16.E4M3.UNPACK_B R42, R76.reuse ;  /* 0x0000004cff2a723e */ /* 0x088fe200020006ff */
[----:B------:R-:W-:Y:S05]  /*8a00*/  WARPSYNC.ALL ;  /* 0x0000000000007948 */ /* 0x000fea0003800000 */
[----:B------:R-:W-:Y:S01]  /*8a10*/  R2UR UR4, R39 ;  /* 0x00000000270472ca */ /* 0x000fe200000e0000 */
[--C-:B------:R-:W-:Y:S01]  /*8a20*/  HADD2.F32 R40, -RZ, R42.reuse.H0_H0 ;  /* 0x2000002aff287230 */ /* 0x100fe20000004100 */
[----:B------:R-:W-:Y:S01]  /*8a30*/  F2FP.F16.E4M3.UNPACK_B R44, R76.H1 ;  /* 0x0000004cff2c723e */ /* 0x000fe200030006ff */
[----:B------:R-:W-:Y:S01]  /*8a40*/  HADD2.F32 R43, -RZ, R42.H1_H1 ;  /* 0x3000002aff2b7230 */ /* 0x000fe20000004100 */
[-C--:B------:R-:W-:Y:S01]  /*8a50*/  F2FP.F16.E4M3.UNPACK_B R46, R77.reuse ;  /* 0x0000004dff2e723e */ /* 0x080fe200020006ff */
[----:B------:R-:W-:Y:S01]  /*8a60*/  BSSY.RECONVERGENT B0, `(.L_x_155) ;  /* 0x00000a2000007945 */ /* 0x000fe20003800200 */
[----:B------:R-:W-:Y:S01]  /*8a70*/  F2FP.F16.E4M3.UNPACK_B R48, R77.H1 ;  /* 0x0000004dff30723e */ /* 0x000fe200030006ff */
[--C-:B------:R-:W-:Y:S01]  /*8a80*/  HADD2.F32 R42, -RZ, R44.reuse.H0_H0 ;  /* 0x2000002cff2a7230 */ /* 0x100fe20000004100 */
[-C--:B------:R-:W-:Y:S01]  /*8a90*/  F2FP.F16.E4M3.UNPACK_B R50, R78.reuse ;  /* 0x0000004eff32723e */ /* 0x080fe200020006ff */
[----:B------:R-:W-:Y:S01]  /*8aa0*/  HADD2.F32 R44, -RZ, R44.H1_H1 ;  /* 0x3000002cff2c7230 */ /* 0x000fe20000004100 */
[----:B------:R-:W-:Y:S01]  /*8ab0*/  F2FP.F16.E4M3.UNPACK_B R52, R78.H1 ;  /* 0x0000004eff34723e */ /* 0x000fe200030006ff */
[--C-:B------:R-:W-:Y:S01]  /*8ac0*/  HADD2.F32 R45, -RZ, R46.reuse.H0_H0 ;  /* 0x2000002eff2d7230 */ /* 0x100fe20000004100 */
[-C--:B------:R-:W-:Y:S01]  /*8ad0*/  F2FP.F16.E4M3.UNPACK_B R54, R79.reuse ;  /* 0x0000004fff36723e */ /* 0x080fe200020006ff */
[----:B-1----:R-:W2:Y:S01]  /*8ae0*/  LDTM.x32 R4, tmem[UR4] ;  /* 0x00000004000479ee */ /* 0x002ea200082c0000 */
[----:B------:R-:W-:Y:S01]  /*8af0*/  F2FP.F16.E4M3.UNPACK_B R56, R79.H1 ;  /* 0x0000004fff38723e */ /* 0x000fe200030006ff */
[----:B------:R-:W-:Y:S01]  /*8b00*/  HADD2.F32 R46, -RZ, R46.H1_H1 ;  /* 0x3000002eff2e7230 */ /* 0x000fe20000004100 */
[----:B------:R-:W-:Y:S01]  /*8b10*/  F2FP.F16.E4M3.UNPACK_B R58, R80 ;  /* 0x00000050ff3a723e */ /* 0x000fe200020006ff */
[--C-:B------:R-:W-:Y:S01]  /*8b20*/  HADD2.F32 R49, -RZ, R50.reuse.H0_H0 ;  /* 0x20000032ff317230 */ /* 0x100fe20000004100 */
[----:B------:R-:W-:Y:S01]  /*8b30*/  IADD3 R117, PT, PT, R97, UR44, RZ ;  /* 0x0000002c61757c10 */ /* 0x000fe2000fffe0ff */
[----:B------:R-:W-:Y:S01]  /*8b40*/  HADD2.F32 R50, -RZ, R50.H1_H1 ;  /* 0x30000032ff327230 */ /* 0x000fe20000004100 */
[----:B------:R-:W-:Y:S01]  /*8b50*/  ISETP.NE.AND P6, PT, R105, RZ, PT ;  /* 0x000000ff6900720c */ /* 0x000fe20003fc5270 */
[--C-:B------:R-:W-:Y:S01]  /*8b60*/  HADD2.F32 R53, -RZ, R54.reuse.H0_H0 ;  /* 0x20000036ff357230 */ /* 0x100fe20000004100 */
[----:B------:R-:W-:Y:S01]  /*8b70*/  LOP3.LUT P5, RZ, R73, 0x80, RZ, 0xc0, !PT ;  /* 0x0000008049ff7812 */ /* 0x000fe200078ac0ff */
[----:B------:R-:W-:Y:S01]  /*8b80*/  HADD2.F32 R54, -RZ, R54.H1_H1 ;  /* 0x30000036ff367230 */ /* 0x000fe20000004100 */
[----:B------:R-:W-:Y:S01]  /*8b90*/  F2FP.F16.E4M3.UNPACK_B R62, R81 ;  /* 0x00000051ff3e723e */ /* 0x000fe200020006ff */
[--C-:B------:R-:W-:Y:S01]  /*8ba0*/  HADD2.F32 R57, -RZ, R58.reuse.H0_H0 ;  /* 0x2000003aff397230 */ /* 0x100fe20000004100 */
[----:B------:R-:W-:Y:S01]  /*8bb0*/  F2FP.F16.E4M3.UNPACK_B R66, R82 ;  /* 0x00000052ff42723e */ /* 0x000fe200020006ff */
[----:B------:R-:W-:Y:S01]  /*8bc0*/  HADD2.F32 R58, -RZ, R58.H1_H1 ;  /* 0x3000003aff3a7230 */ /* 0x000fe20000004100 */
[----:B------:R-:W-:Y:S01]  /*8bd0*/  F2FP.F16.E4M3.UNPACK_B R70, R83 ;  /* 0x00000053ff46723e */ /* 0x000fe200020006ff */
[--C-:B------:R-:W-:Y:S01]  /*8be0*/  HADD2.F32 R61, -RZ, R62.reuse.H0_H0 ;  /* 0x2000003eff3d7230 */ /* 0x100fe20000004100 */
[----:B------:R-:W-:Y:S01]  /*8bf0*/  F2FP.F16.E4M3.UNPACK_B R60, R80.H1 ;  /* 0x00000050ff3c723e */ /* 0x000fe200030006ff */
[----:B------:R-:W-:Y:S01]  /*8c00*/  HADD2.F32 R62, -RZ, R62.H1_H1 ;  /* 0x3000003eff3e7230 */ /* 0x000fe20000004100 */
[----:B------:R-:W-:Y:S01]  /*8c10*/  F2FP.F16.E4M3.UNPACK_B R64, R81.H1 ;  /* 0x00000051ff40723e */ /* 0x000fe200030006ff */
[--C-:B------:R-:W-:Y:S01]  /*8c20*/  HADD2.F32 R65, -RZ, R66.reuse.H0_H0 ;  /* 0x20000042ff417230 */ /* 0x100fe20000004100 */
[----:B------:R-:W-:Y:S01]  /*8c30*/  F2FP.F16.E4M3.UNPACK_B R68, R82.H1 ;  /* 0x00000052ff44723e */ /* 0x000fe200030006ff */
[----:B------:R-:W-:Y:S01]  /*8c40*/  HADD2.F32 R66, -RZ, R66.H1_H1 ;  /* 0x30000042ff427230 */ /* 0x000fe20000004100 */
[----:B------:R-:W-:Y:S01]  /*8c50*/  F2FP.F16.E4M3.UNPACK_B R72, R83.H1 ;  /* 0x00000053ff48723e */ /* 0x000fe200030006ff */
[C---:B--2---:R-:W-:Y:S01]  /*8c60*/  FMUL R0, R38.reuse, R4 ;  /* 0x0000000426007220 */ /* 0x044fe20000400000 */
[C---:B------:R-:W-:Y:S01]  /*8c70*/  FMUL R2, R38.reuse, R5 ;  /* 0x0000000526027220 */ /* 0x040fe20000400000 */
[C---:B------:R-:W-:Y:S01]  /*8c80*/  FMUL R4, R38.reuse, R8 ;  /* 0x0000000826047220 */ /* 0x040fe20000400000 */
[C---:B------:R-:W-:Y:S01]  /*8c90*/  FMUL R5, R38.reuse, R9 ;  /* 0x0000000926057220 */ /* 0x040fe20000400000 */
[C---:B------:R-:W-:Y:S01]  /*8ca0*/  FFMA R0, R41.reuse, R40, R0 ;  /* 0x0000002829007223 */ /* 0x040fe20000000000 */
[----:B------:R-:W-:Y:S01]  /*8cb0*/  FFMA R2, R41, R43, R2 ;  /* 0x0000002b29027223 */ /* 0x000fe20000000002 */
[C---:B------:R-:W-:Y:S01]  /*8cc0*/  FMUL R8, R38.reuse, R12 ;  /* 0x0000000c26087220 */ /* 0x040fe20000400000 */
        /* <DEDUP_REMOVED lines=9> */
[--C-:B------:R-:W-:Y:S02]  /*8d60*/  HADD2.F32 R69, -RZ, R70.reuse.H0_H0 ;  /* 0x20000046ff457230 */ /* 0x100fe40000004100 */
[C---:B------:R-:W-:Y:S01]  /*8d70*/  FMUL R28, R38.reuse, R32 ;  /* 0x00000020261c7220 */ /* 0x040fe20000400000 */
[----:B------:R-:W-:Y:S02]  /*8d80*/  HADD2.F32 R70, -RZ, R70.H1_H1 ;  /* 0x30000046ff467230 */ /* 0x000fe40000004100 */
[C---:B------:R-:W-:Y:S01]  /*8d90*/  FMUL R29, R38.reuse, R33 ;  /* 0x00000021261d7220 */ /* 0x040fe20000400000 */
[C---:B----4-:R-:W-:Y:S01]  /*8da0*/  FMUL R3, R38.reuse, R6 ;  /* 0x0000000626037220 */ /* 0x050fe20000400000 */
[C---:B------:R-:W-:Y:S01]  /*8db0*/  FMUL R7, R38.reuse, R7 ;  /* 0x0000000726077220 */ /* 0x040fe20000400000 */
[--C-:B------:R-:W-:Y:S02]  /*8dc0*/  HADD2.F32 R47, -RZ, R48.reuse.H0_H0 ;  /* 0x20000030ff2f7230 */ /* 0x100fe40000004100 */
[C---:B------:R-:W-:Y:S01]  /*8dd0*/  FMUL R6, R38.reuse, R10 ;  /* 0x0000000a26067220 */ /* 0x040fe20000400000 */
[----:B------:R-:W-:Y:S01]  /*8de0*/  ISETP.NE.AND P0, PT, R99, RZ, PT ;  /* 0x000000ff6300720c */ /* 0x000fe20003f05270 */
[C---:B------:R-:W-:Y:S01]  /*8df0*/  FFMA R3, R41.reuse, R42, R3 ;  /* 0x0000002a29037223 */ /* 0x040fe20000000003 */
[----:B------:R-:W-:Y:S02]  /*8e00*/  HADD2.F32 R48, -RZ, R48.H1_H1 ;  /* 0x30000030ff307230 */ /* 0x000fe40000004100 */
[C---:B------:R-:W-:Y:S01]  /*8e10*/  FFMA R7, R41.reuse, R44, R7 ;  /* 0x0000002c29077223 */ /* 0x040fe20000000007 */
[C---:B------:R-:W-:Y:S01]  /*8e20*/  FMUL R11, R38.reuse, R11 ;  /* 0x0000000b260b7220 */ /* 0x040fe20000400000 */
[C---:B------:R-:W-:Y:S01]  /*8e30*/  FFMA R4, R41.reuse, R45, R4 ;  /* 0x0000002d29047223 */ /* 0x040fe20000000004 */
[----:B------:R-:W-:Y:S01]  /*8e40*/  FFMA R5, R41, R46, R5 ;  /* 0x0000002e29057223 */ /* 0x000fe20000000005 */
[--C-:B------:R-:W-:Y:S01]  /*8e50*/  HADD2.F32 R51, -RZ, R52.reuse.H0_H0 ;  /* 0x20000034ff337230 */ /* 0x100fe20000004100 */
[----:B------:R-:W-:Y:S01]  /*8e60*/  F2FP.SATFINITE.E4M3.F32.PACK_AB_MERGE_C R105, R7, R3, RZ ;  /* 0x000000030769723e */ /* 0x000fe200048070ff */
[C---:B------:R-:W-:Y:S01]  /*8e70*/  FFMA R6, R41.reuse, R47, R6 ;  /* 0x0000002f29067223 */ /* 0x040fe20000000006 */
[----:B------:R-:W-:Y:S02]  /*8e80*/  HADD2.F32 R52, -RZ, R52.H1_H1 ;  /* 0x30000034ff347230 */ /* 0x000fe40000004100 */
[----:B------:R-:W-:Y:S01]  /*8e90*/  FMUL R10, R38, R14 ;  /* 0x0000000e260a7220 */ /* 0x000fe20000400000 */
[----:B------:R-:W-:Y:S01]  /*8ea0*/  F2FP.SATFINITE.E4M3.F32.PACK_AB_MERGE_C R108, R2, R0, R105 ;  /* 0x00000000026c723e */ /* 0x000fe20004807069 */
[C---:B------:R-:W-:Y:S01]  /*8eb0*/  FFMA R11, R41.reuse, R48, R11 ;  /* 0x00000030290b7223 */ /* 0x040fe2000000000b */
[----:B------:R-:W-:Y:S01]  /*8ec0*/  MOV R105, 0x10 ;  /* 0x0000001000697802 */ /* 0x000fe20000000f00 */
[C---:B------:R-:W-:Y:S01]  /*8ed0*/  FMUL R15, R38.reuse, R15 ;  /* 0x0000000f260f7220 */ /* 0x040fe20000400000 */
[C---:B------:R-:W-:Y:S01]  /*8ee0*/  FFMA R8, R41.reuse, R49, R8 ;  /* 0x0000003129087223 */ /* 0x040fe20000000008 */
[----:B------:R-:W-:Y:S01]  /*8ef0*/  FFMA R9, R41, R50, R9 ;  /* 0x0000003229097223 */ /* 0x000fe20000000009 */
[----:B------:R-:W-:Y:S01]  /*8f00*/  F2FP.SATFINITE.E4M3.F32.PACK_AB_MERGE_C R109, R11, R6, RZ ;  /* 0x000000060b6d723e */ /* 0x000fe200048070ff */
[--C-:B------:R-:W-:Y:S01]  /*8f10*/  HADD2.F32 R55, -RZ, R56.reuse.H0_H0 ;  /* 0x20000038ff377230 */ /* 0x100fe20000004100 */
[----:B------:R-:W-:Y:S01]  /*8f20*/  SEL R116, R105, 0xfffffff0, !P5 ;  /* 0xfffffff069747807 */ /* 0x000fe20006800000 */
[----:B------:R-:W-:Y:S01]  /*8f30*/  FFMA R10, R41, R51, R10 ;  /* 0x00000033290a7223 */ /* 0x000fe2000000000a */
[----:B------:R-:W-:Y:S01]  /*8f40*/  F2FP.SATFINITE.E4M3.F32.PACK_AB_MERGE_C R109, R5, R4, R109 ;  /* 0x00000004056d723e */ /* 0x000fe2000480706d */
[----:B------:R-:W-:Y:S01]  /*8f50*/  FFMA R15, R41, R52, R15 ;  /* 0x00000034290f7223 */ /* 0x000fe2000000000f */
[----:B------:R-:W-:Y:S01]  /*8f60*/  IADD3 R105, PT, PT, R117, R116, RZ ;  /* 0x0000007475697210 */ /* 0x000fe20007ffe0ff */
[C---:B------:R-:W-:Y:S01]  /*8f70*/  FFMA R12, R41.reuse, R53, R12 ;  /* 0x00000035290c7223 */ /* 0x040fe2000000000c */
[----:B------:R-:W-:Y:S01]  /*8f80*/  FFMA R13, R41, R54, R13 ;  /* 0x00000036290d7223 */ /* 0x000fe2000000000d */
[----:B------:R-:W-:Y:S01]  /*8f90*/  HADD2.F32 R56, -RZ, R56.H1_H1 ;  /* 0x30000038ff387230 */ /* 0x000fe20000004100 */
[----:B------:R-:W-:Y:S01]  /*8fa0*/  F2FP.SATFINITE.E4M3.F32.PACK_AB_MERGE_C R110, R15, R10, RZ ;  /* 0x0000000a0f6e723e */ /* 0x000fe200048070ff */
[C---:B------:R-:W-:Y:S01]  /*8fb0*/  FMUL R14, R38.reuse, R18 ;  /* 0x00000012260e7220 */ /* 0x040fe20000400000 */
[C---:B------:R-:W-:Y:S01]  /*8fc0*/  FMUL R19, R38.reuse, R19 ;  /* 0x0000001326137220 */ /* 0x040fe20000400000 */
[--C-:B------:R-:W-:Y:S02]  /*8fd0*/  HADD2.F32 R59, -RZ, R60.reuse.H0_H0 ;  /* 0x2000003cff3b7230 */ /* 0x100fe40000004100 */
[C---:B------:R-:W-:Y:S01]  /*8fe0*/  FMUL R18, R38.reuse, R22 ;  /* 0x0000001626127220 */ /* 0x040fe20000400000 */
[C---:B------:R-:W-:Y:S01]  /*8ff0*/  FFMA R14, R41.reuse, R55, R14 ;  /* 0x00000037290e7223 */ /* 0x040fe2000000000e */
[----:B------:R-:W-:Y:S02]  /*9000*/  HADD2.F32 R60, -RZ, R60.H1_H1 ;  /* 0x3000003cff3c7230 */ /* 0x000fe40000004100 */
[C---:B------:R-:W-:Y:S01]  /*9010*/  FFMA R19, R41.reuse, R56, R19 ;  /* 0x0000003829137223 */ /* 0x040fe20000000013 */
[C---:B------:R-:W-:Y:S01]  /*9020*/  FMUL R23, R38.reuse, R23 ;  /* 0x0000001726177220 */ /* 0x040fe20000400000 */
[C---:B------:R-:W-:Y:S01]  /*9030*/  FFMA R16, R41.reuse, R57, R16 ;  /* 0x0000003929107223 */ /* 0x040fe20000000010 */
[C---:B------:R-:W-:Y:S01]  /*9040*/  FFMA R17, R41.reuse, R58, R17 ;  /* 0x0000003a29117223 */ /* 0x040fe20000000011 */
[--C-:B------:R-:W-:Y:S02]  /*9050*/  HADD2.F32 R63, -RZ, R64.reuse.H0_H0 ;  /* 0x20000040ff3f7230 */ /* 0x100fe40000004100 */
[C---:B------:R-:W-:Y:S01]  /*9060*/  FFMA R18, R41.reuse, R59, R18 ;  /* 0x0000003b29127223 */ /* 0x040fe20000000012 */
[----:B------:R-:W-:Y:S02]  /*9070*/  HADD2.F32 R64, -RZ, R64.H1_H1 ;  /* 0x30000040ff407230 */ /* 0x000fe40000004100 */
[C---:B------:R-:W-:Y:S01]  /*9080*/  FMUL R22, R38.reuse, R26 ;  /* 0x0000001a26167220 */ /* 0x040fe20000400000 */
        /* <DEDUP_REMOVED lines=16> */
[----:B------:R-:W-:Y:S01]  /*9190*/  FFMA R31, R41, R68, R31 ;  /* 0x00000044291f7223 */ /* 0x000fe2000000001f */
[----:B------:R-:W-:Y:S01]  /*91a0*/  FMUL R35, R38, R35 ;  /* 0x0000002326237220 */ /* 0x000fe20000400000 */
[----:B------:R-:W-:Y:S01]  /*91b0*/  F2FP.SATFINITE.E4M3.F32.PACK_AB_MERGE_C R111, R19, R14, RZ ;  /* 0x0000000e136f723e */ /* 0x000fe200048070ff */
[C---:B------:R-:W-:Y:S01]  /*91c0*/  FFMA R28, R41.reuse, R69, R28 ;  /* 0x00000045291c7223 */ /* 0x040fe2000000001c */
[C---:B------:R-:W-:Y:S01]  /*91d0*/  FFMA R29, R41.reuse, R70, R29 ;  /* 0x00000046291d7223 */ /* 0x040fe2000000001d */
[C---:B------:R-:W-:Y:S01]  /*91e0*/  FFMA R30, R41.reuse, R71, R30 ;  /* 0x00000047291e7223 */ /* 0x040fe2000000001e */
[----:B------:R-:W-:Y:S01]  /*91f0*/  FFMA R35, R41, R72, R35 ;  /* 0x0000004829237223 */ /* 0x000fe20000000023 */
[----:B------:R-:W-:Y:S02]  /*9200*/  F2FP.SATFINITE.E4M3.F32.PACK_AB_MERGE_C R110, R9, R8, R110 ;  /* 0x00000008096e723e */ /* 0x000fe4000480706e */
[----:B------:R-:W-:Y:S02]  /*9210*/  F2FP.SATFINITE.E4M3.F32.PACK_AB_MERGE_C R111, R13, R12, R111 ;  /* 0x0000000c0d6f723e */ /* 0x000fe4000480706f */
[----:B------:R-:W-:Y:S02]  /*9220*/  F2FP.SATFINITE.E4M3.F32.PACK_AB_MERGE_C R112, R23, R18, RZ ;  /* 0x000000121770723e */ /* 0x000fe400048070ff */
[----:B------:R-:W-:Y:S01]  /*9230*/  F2FP.SATFINITE.E4M3.F32.PACK_AB_MERGE_C R113, R27, R22, RZ ;  /* 0x000000161b71723e */ /* 0x000fe200048070ff */
[----:B------:R1:W-:Y:S01]  /*9240*/  STS.128 [R97+UR44+0x2400], R108 ;  /* 0x0024006c61007988 */ /* 0x0003e20008000c2c */
[----:B------:R-:W-:Y:S02]  /*9250*/  F2FP.SATFINITE.E4M3.F32.PACK_AB_MERGE_C R114, R31, R26, RZ ;  /* 0x0000001a1f72723e */ /* 0x000fe400048070ff */
[----:B------:R-:W-:Y:S02]  /*9260*/  F2FP.SATFINITE.E4M3.F32.PACK_AB_MERGE_C R118, R35, R30, RZ ;  /* 0x0000001e2376723e */ /* 0x000fe400048070ff */
[----:B------:R-:W-:Y:S02]  /*9270*/  F2FP.SATFINITE.E4M3.F32.PACK_AB_MERGE_C R112, R17, R16, R112 ;  /* 0x000000101170723e */ /* 0x000fe40004807070 */
[----:B------:R-:W-:Y:S02]  /*9280*/  F2FP.SATFINITE.E4M3.F32.PACK_AB_MERGE_C R113, R21, R20, R113 ;  /* 0x000000141571723e */ /* 0x000fe40004807071 */
[----:B------:R-:W-:Y:S02]  /*9290*/  F2FP.SATFINITE.E4M3.F32.PACK_AB_MERGE_C R114, R25, R24, R114 ;  /* 0x000000181972723e */ /* 0x000fe40004807072 */
[----:B------:R-:W-:Y:S02]  /*92a0*/  F2FP.SATFINITE.E4M3.F32.PACK_AB_MERGE_C R115, R29, R28, R118 ;  /* 0x0000001c1d73723e */ /* 0x000fe40004807076 */
[----:B------:R-:W-:Y:S02]  /*92b0*/  LEA R117, R94, UR44, 0x3 ;  /* 0x0000002c5e757c11 */ /* 0x000fe4000f8e18ff */
[----:B------:R-:W-:Y:S01]  /*92c0*/  @P6 SHF.L.U32 R118, R93, 0x1f, RZ ;  /* 0x0000001f5d766819 */ /* 0x000fe200000006ff */
[----:B------:R1:W-:Y:S01]  /*92d0*/  STS.128 [R105+0x2400], R112 ;  /* 0x0024007069007388 */ /* 0x0003e20000000c00 */
[----:B------:R-:W-:Y:S01]  /*92e0*/  @!PT LDS RZ, [RZ] ;  /* 0x00000000fffff984 */ /* 0x000fe20000000800 */
[----:B------:R-:W-:Y:S01]  /*92f0*/  @!PT LDS RZ, [RZ] ;  /* 0x00000000fffff984 */ /* 0x000fe20000000800 */
[----:B------:R-:W-:Y:S01]  /*9300*/  @!PT LDS RZ, [RZ] ;  /* 0x00000000fffff984 */ /* 0x000fe20000000800 */
[----:B------:R-:W-:Y:S01]  /*9310*/  @!PT LDS RZ, [RZ] ;  /* 0x00000000fffff984 */ /* 0x000fe20000000800 */
[----:B------:R2:W-:Y:S07]  /*9320*/  MEMBAR.ALL.CTA ;  /* 0x0000000000007992 */ /* 0x0005ee0000008000 */
[----:B--2---:R-:W2:Y:S02]  /*9330*/  FENCE.VIEW.ASYNC.S ;  /* 0x00000000000073c6 */ /* 0x004ea40000000000 */
[----:B--2---:R-:W-:Y:S06]  /*9340*/  BAR.SYNC.DEFER_BLOCKING 0x1, 0x80 ;  /* 0x0042000000007b1d */ /* 0x004fec0000010000 */
[----:B------:R-:W-:Y:S05]  /*9350*/  @P0 BRA `(.L_x_156) ;  /* 0x0000000000480947 */ /* 0x000fea0003800000 */
[----:B------:R-:W2:Y:S01]  /*9360*/  LDCU.64 UR14, c[0x0][0x348] ;  /* 0x00006900ff0e77ac */ /* 0x000ea20008000a00 */
[----:B------:R-:W-:Y:S02]  /*9370*/  R2UR UR10, R103 ;  /* 0x00000000670a72ca */ /* 0x000fe400000e0000 */
[----:B------:R-:W-:Y:S01]  /*9380*/  R2UR UR11, R101 ;  /* 0x00000000650b72ca */ /* 0x000fe200000e0000 */
[----:B------:R-:W-:Y:S01]  /*9390*/  UIADD3 UR4, UPT, UPT, UR44, 0x2400, URZ ;  /* 0x000024002c047890 */ /* 0x000fe2000fffe0ff */
[----:B------:R-:W-:Y:S01]  /*93a0*/  R2UR UR12, R102 ;  /* 0x00000000660c72ca */ /* 0x000fe200000e0000 */
[----:B------:R-:W-:Y:S01]  /*93b0*/  UMOV UR9, UR45 ;  /* 0x0000002d00097c82 */ /* 0x000fe20008000000 */
[----:B------:R-:W-:Y:S02]  /*93c0*/  UIADD3 UR6, UPT, UPT, UR44, 0x2c00, URZ ;  /* 0x00002c002c067890 */ /* 0x000fe4000fffe0ff */
[----:B------:R-:W-:Y:S01]  /*93d0*/  UIADD3 UR7, UPT, UPT, UR45, 0x40, URZ ;  /* 0x000000402d077890 */ /* 0x000fe2000fffe0ff */
[----:B------:R-:W-:Y:S05]  /*93e0*/  IMAD.U32 R98, RZ, RZ, UR4 ;  /* 0x00000004ff627e24 */ /* 0x000fea000f8e00ff */
[----:B------:R-:W-:Y:S01]  /*93f0*/  R2UR UR8, R98 ;  /* 0x00000000620872ca */ /* 0x000fe200000e0000 */
[----:B--2---:R-:W-:Y:S04]  /*9400*/  UIADD3 UR4, UP0, UPT, UR14, 0x680, URZ ;  /* 0x000006800e047890 */ /* 0x004fe8000ff1e0ff */
[----:B------:R-:W-:Y:S09]  /*9410*/  UIADD3.X UR5, UPT, UPT, URZ, UR15, URZ, UP0, !UPT ;  /* 0x0000000fff057290 */ /* 0x000ff200087fe4ff */
[----:B------:R2:W-:Y:S02]  /*9420*/  UTMASTG.4D.IM2COL [UR8], [UR4] ;  /* 0x00000008040073b5 */ /* 0x0005e40008058000 */
[----:B--2---:R-:W-:Y:S01]  /*9430*/  UMOV UR8, UR6 ;  /* 0x0000000600087c82 */ /* 0x004fe20008000000 */
[----:B------:R-:W-:Y:S02]  /*9440*/  UMOV UR9, UR7 ;  /* 0x0000000700097c82 */ /* 0x000fe40008000000 */
[----:B------:R2:W-:Y:S01]  /*9450*/  UTMASTG.4D.IM2COL [UR8], [UR4] ;  /* 0x00000008040073b5 */ /* 0x0005e20008058000 */
[----:B------:R0:W-:Y:S01]  /*9460*/  UTMACMDFLUSH ;  /* 0x00000000000079b7 */ /* 0x0001e20000000000 */
[----:B--2---:R-:W-:Y:S04]  /*9470*/  DEPBAR.LE SB0, 0x1 ;  /* 0x000080400000791a */ /* 0x004fe80000000000 */
.L_x_156:
[----:B------:R-:W-:Y:S05]  /*9480*/  BSYNC.RECONVERGENT B0 ;  /* 0x0000000000007941 */ /* 0x000fea0003800200 */
.L_x_155:
[----:B------:R-:W-:Y:S06]  /*9490*/  BAR.SYNC.DEFER_BLOCKING 0x1, 0x80 ;  /* 0x0042000000007b1d */ /* 0x000fec0000010000 */
[----:B------:R-:W2:Y:S01]  /*94a0*/  @P6 SYNCS.PHASECHK.TRANS64.TRYWAIT P0, [R117+URZ+0x340], R118 ;  /* 0x00034076750065a7 */ /* 0x000ea200080011ff */
[----:B------:R-:W-:Y:S01]  /*94b0*/  BSSY B1, `(.L_x_157) ;  /* 0x0000020000017945 */ /* 0x000fe20003800000 */
[----:B--2---:R-:W-:Y:S03]  /*94c0*/  @P6 SEL R106, RZ, 0x1, !P0 ;  /* 0x00000001ff6a6807 */ /* 0x004fe60004000000 */
[----:B------:R-:W-:Y:S05]  /*94d0*/  @!P6 BRA `(.L_x_158) ;  /* 0x000000000074e947 */ /* 0x000fea0003800000 */
[----:B------:R-:W-:Y:S01]  /*94e0*/  ISETP.NE.AND P1, PT, R107, RZ, PT ;  /* 0x000000ff6b00720c */ /* 0x000fe20003f25270 */
[----:B------:R-:W2:Y:S01]  /*94f0*/  S2R R0, SR_CgaCtaId ;  /* 0x0000000000007919 */ /* 0x000ea20000008800 */
[----:B------:R-:W-:Y:S01]  /*9500*/  ISETP.NE.AND P0, PT, R106, RZ, PT ;  /* 0x000000ff6a00720c */ /* 0x000fe20003f05270 */
[----:B------:R-:W-:Y:S10]  /*9510*/  BSSY B0, `(.L_x_159) ;  /* 0x0000008000007945 */ /* 0x000ff40003800000 */
[----:B------:R-:W-:Y:S05]  /*9520*/  @P1 IMAD R2, R94, 0x1000, R97 ;  /* 0x000010005e021824 */ /* 0x000fea00078e0261 */
[----:B------:R-:W-:Y:S05]  /*9530*/  @P1 IADD3 R3, PT, PT, R2, UR44, RZ ;  /* 0x0000002c02031c10 */ /* 0x000fea000fffe0ff */
[----:B------:R-:W-:Y:S01]  /*9540*/  @P1 IMAD.IADD R3, R3, 0x1, R116 ;  /* 0x0000000103031824 */ /* 0x000fe200078e0274 */
[----:B------:R-:W-:Y:S06]  /*9550*/  @P0 BRA `(.L_x_160) ;  /* 0x00000000000c0947 */ /* 0x000fec0003800000 */
[----:B------:R-:W-:Y:S04]  /*9560*/  SHF.L.U32 R4, R93, 0x1f, RZ ;  /* 0x0000001f5d047819 */ /* 0x000fe800000006ff */
[----:B------:R-:W3:Y:S02]  /*9570*/  SYNCS.PHASECHK.TRANS64.TRYWAIT P0, [R117+URZ+0x340], R4 ;  /* 0x00034004750075a7 */ /* 0x000ee400080011ff */
[----:B---3--:R-:W-:Y:S05]  /*9580*/  @!P0 BRA `(.L_x_161) ;  /* 0x00000028002c8947 */ /* 0x008fea0003800000 */
.L_x_160:
[----:B------:R-:W-:Y:S05]  /*9590*/  BSYNC B0 ;  /* 0x0000000000007941 */ /* 0x000fea0003800000 */
.L_x_159:
[----:B------:R-:W-:Y:S01]  /*95a0*/  ISETP.NE.AND P0, PT, R107, RZ, PT ;  /* 0x000000ff6b00720c */ /* 0x000fe20003f05270 */
[----:B---3--:R-:W-:Y:S02]  /*95b0*/  VIADD R117, R117, 0x350 ;  /* 0x0000035075757836 */ /* 0x008fe40000000000 */
[----:B------:R-:W-:Y:S03]  /*95c0*/  VIADD R94, R94, 0x1 ;  /* 0x000000015e5e7836 */ /* 0x000fe60000000000 */
[----:B--2---:R-:W-:Y:S07]  /*95d0*/  PRMT R0, R0, 0x654, R117 ;  /* 0x0000065400007816 */ /* 0x004fee0000000075 */
[----:B------:R2:W3:Y:S04]  /*95e0*/  @P0 LDS.128 R76, [R2+UR44+0x400] ;  /* 0x0004002c024c0984 */ /* 0x0004e80008000c00 */
[----:B------:R2:W4:Y:S01]  /*95f0*/  @P0 LDS.128 R80, [R3+0x400] ;  /* 0x0004000003500984 */ /* 0x0005220000000c00 */
[C---:B------:R-:W-:Y:S01]  /*9600*/  ISETP.NE.AND P0, PT, R94.reuse, 0x2, PT ;  /* 0x000000025e00780c */ /* 0x040fe20003f05270 */
[----:B------:R-:W-:Y:S01]  /*9610*/  @!PT LDS RZ, [RZ] ;  /* 0x00000000fffff984 */ /* 0x000fe20000000800 */
[----:B------:R-:W-:Y:S01]  /*9620*/  @!PT LDS RZ, [RZ] ;  /* 0x00000000fffff984 */ /* 0x000fe20000000800 */
[----:B------:R-:W-:Y:S01]  /*9630*/  @!PT LDS RZ, [RZ] ;  /* 0x00000000fffff984 */ /* 0x000fe20000000800 */
[----:B------:R-:W-:Y:S01]  /*9640*/  @!PT LDS RZ, [RZ] ;  /* 0x00000000fffff984 */ /* 0x000fe20000000800 */
[----:B------:R5:W-:Y:S06]  /*9650*/  MEMBAR.ALL.CTA ;  /* 0x0000000000007992 */ /* 0x000bec0000008000 */
[----:B-----5:R-:W5:Y:S01]  /*9660*/  FENCE.VIEW.ASYNC.S ;  /* 0x00000000000073c6 */ /* 0x020f620000000000 */
[----:B------:R-:W-:Y:S01]  /*9670*/  SEL R94, R94, RZ, P0 ;  /* 0x000000ff5e5e7207 */ /* 0x000fe20000000000 */
[----:B-----5:R5:W-:Y:S02]  /*9680*/  SYNCS.ARRIVE.TRANS64.RED.A1T0 RZ, [R0+URZ], RZ ;  /* 0x000000ff00ff79a7 */ /* 0x020be400081004ff */
[----:B-----5:R-:W-:Y:S04]  /*9690*/  SEL R0, RZ, 0x1, P0 ;  /* 0x00000001ff007807 */ /* 0x020fe80000000000 */
[----:B--23--:R-:W-:Y:S02]  /*96a0*/  LOP3.LUT R93, R93, R0, RZ, 0x3c, !PT ;  /* 0x000000005d5d7212 */ /* 0x00cfe400078e3cff */
.L_x_158:
[----:B------:R-:W-:Y:S05]  /*96b0*/  BSYNC B1 ;  /* 0x0000000000017941 */ /* 0x000fea0003800000 */
.L_x_157:
[----:B------:R-:W-:Y:S05]  /*96c0*/  VIADD R0, R39, 0x20 ;  /* 0x0000002027007836 */ /* 0x000fea0000000000 */
[----:B------:R-:W-:Y:S04]  /*96d0*/  SHF.R.U32.HI R0, RZ, 0x15, R0 ;  /* 0x00000015ff007819 */ /* 0x000fe80000011600 */
[----:B------:R-:W-:Y:S11]  /*96e0*/  LOP3.LUT P0, RZ, R0, 0x3, R87, 0x48, !PT ;  /* 0x0000000300ff7812 */ /* 0x000ff60007804857 */
[----:B------:R-:W-:Y:S02]  /*96f0*/  @!UPT UIADD3 URZ, UPT, UPT, URZ, URZ, URZ ;  /* 0x000000fffffff290 */ /* 0x000fe4000fffe0ff */
[----:B------:R-:W-:Y:S05]  /*9700*/  @!P0 BRA `(.L_x_162) ;  /* 0x0000000000408947 */ /* 0x000fea0003800000 */
[----:B------:R-:W2:Y:S01]  /*9710*/  LDCU.64 UR8, c[0x4][0x70] ;  /* 0x01000e00ff0877ac */ /* 0x000ea20008000a00 */
[----:B------:R-:W-:Y:S01]  /*9720*/  MOV R3, 0x0 ;  /* 0x0000000000037802 */ /* 0x000fe20000000f00 */
[----:B------:R-:W-:Y:S02]  /*9730*/  HFMA2 R12, -RZ, RZ, 0, 5.9604644775390625e-08 ;  /* 0x00000001ff0c7431 */ /* 0x000fe400000001ff */
[----:B------:R-:W-:Y:S02]  /*9740*/  IMAD.MOV.U32 R8, RZ, RZ, 0x192 ;  /* 0x00000192ff087424 */ /* 0x000fe400078e00ff */
[----:B------:R-:W-:Y:S01]  /*9750*/  IMAD.MOV.U32 R13, RZ, RZ, RZ ;  /* 0x000000ffff0d7224 */ /* 0x000fe200078e00ff */
[----:B------:R-:W3:Y:S01]  /*9760*/  LDCU.64 UR6, c[0x4][0x78] ;  /* 0x01000f00ff0677ac */ /* 0x000ee20008000a00 */
[----:B------:R-:W1:Y:S01]  /*9770*/  LDC.64 R2, c[0x4][R3] ;  /* 0x0100000003027b82 */ /* 0x000e620000000a00 */
[----:B------:R-:W5:Y:S01]  /*9780*/  LDCU.64 UR4, c[0x4][0x10] ;  /* 0x01000200ff0477ac */ /* 0x000f620008000a00 */
[----:B--2---:R-:W-:Y:S01]  /*9790*/  MOV R5, UR9 ;  /* 0x0000000900057c02 */ /* 0x004fe20008000f00 */
[----:B------:R-:W-:Y:S01]  /*97a0*/  IMAD.U32 R4, RZ, RZ, UR8 ;  /* 0x00000008ff047e24 */ /* 0x000fe2000f8e00ff */
[----:B---3--:R-:W-:Y:S01]  /*97b0*/  MOV R7, UR7 ;  /* 0x0000000700077c02 */ /* 0x008fe20008000f00 */
[----:B------:R-:W-:Y:S01]  /*97c0*/  IMAD.U32 R6, RZ, RZ, UR6 ;  /* 0x00000006ff067e24 */ /* 0x000fe2000f8e00ff */
[----:B-----5:R-:W-:Y:S01]  /*97d0*/  MOV R11, UR5 ;  /* 0x00000005000b7c02 */ /* 0x020fe20008000f00 */
[----:B------:R-:W-:Y:S02]  /*97e0*/  IMAD.U32 R10, RZ, RZ, UR4 ;  /* 0x00000004ff0a7e24 */ /* 0x000fe4000f8e00ff */
[----:B------:R-:W-:Y:S07]  /*97f0*/  LEPC R20, `(.L_x_162) ;  /* 0x000000001014794e */ /* 0x000fee0000000000 */
[----:B-1--4-:R-:W-:Y:S05]  /*9800*/  CALL.ABS.NOINC R2 ;  /* 0x0000000002007343 */ /* 0x012fea0003c00000 */
.L_x_162:
[----:B------:R-:W-:Y:S01]  /*9810*/  ISETP.NE.AND P0, PT, R99, RZ, PT ;  /* 0x000000ff6300720c */ /* 0x000fe20003f05270 */
[----:B------:R-:W-:Y:S05]  /*9820*/  WARPSYNC.ALL ;  /* 0x0000000000007948 */ /* 0x000fea0003800000 */
[----:B------:R-:W-:Y:S01]  /*9830*/  R2UR UR4, R39 ;  /* 0x00000000270472ca */ /* 0x000fe200000e0000 */
[----:B------:R-:W-:Y:S01]  /*9840*/  BSSY.RECONVERGENT B0, `(.L_x_163) ;  /* 0x00000a1000007945 */ /* 0x000fe20003800200 */
[-C--:B------:R-:W-:Y:S02]  /*9850*/  F2FP.F16.E4M3.UNPACK_B R42, R76.reuse ;  /* 0x0000004cff2a723e */ /* 0x080fe400020006ff */
[----:B------:R-:W-:Y:S02]  /*9860*/  F2FP.F16.E4M3.UNPACK_B R76, R76.H1 ;  /* 0x0000004cff4c723e */ /* 0x000fe400030006ff */
[-C--:B------:R-:W-:Y:S01]  /*9870*/  F2FP.F16.E4M3.UNPACK_B R46, R77.reuse ;  /* 0x0000004dff2e723e */ /* 0x080fe200020006ff */
[--C-:B------:R-:W-:Y:S01]  /*9880*/  HADD2.F32 R40, -RZ, R42.reuse.H0_H0 ;  /* 0x2000002aff287230 */ /* 0x100fe20000004100 */
[----:B------:R-:W-:Y:S01]  /*9890*/  F2FP.F16.E4M3.UNPACK_B R77, R77.H1 ;  /* 0x0000004dff4d723e */ /* 0x000fe200030006ff */
[----:B------:R-:W-:Y:S01]  /*98a0*/  HADD2.F32 R42, -RZ, R42.H1_H1 ;  /* 0x3000002aff2a7230 */ /* 0x000fe20000004100 */
[-C--:B------:R-:W-:Y:S01]  /*98b0*/  F2FP.F16.E4M3.UNPACK_B R50, R78.reuse ;  /* 0x0000004eff32723e */ /* 0x080fe200020006ff */
[----:B------:R-:W-:Y:S01]  /*98c0*/  HADD2.F32 R43, -RZ, R76.H0_H0 ;  /* 0x2000004cff2b7230 */ /* 0x000fe20000004100 */
[----:B------:R-:W-:Y:S01]  /*98d0*/  F2FP.F16.E4M3.UNPACK_B R78, R78.H1 ;  /* 0x0000004eff4e723e */ /* 0x000fe200030006ff */
[----:B------:R-:W2:Y:S01]  /*98e0*/  LDTM.x32 R4, tmem[UR4+0x20] ;  /* 0x00002004000479ee */ /* 0x000ea200082c0000 */
[----:B------:R-:W-:Y:S01]  /*98f0*/  NOP ;  /* 0x0000000000007918 */ /* 0x000fe20000000000 */
[----:B------:R-:W-:Y:S01]  /*9900*/  IADD3 R104, PT, PT, R104, 0x390, RZ ;  /* 0x0000039068687810 */ /* 0x000fe20007ffe0ff */
[--C-:B------:R-:W-:Y:S01]  /*9910*/  HADD2.F32 R45, -RZ, R46.reuse.H0_H0 ;  /* 0x2000002eff2d7230 */ /* 0x100fe20000004100 */
[----:B------:R-:W-:Y:S01]  /*9920*/  F2FP.F16.E4M3.UNPACK_B R54, R79 ;  /* 0x0000004fff36723e */ /* 0x000fe200020006ff */
[----:B------:R-:W-:Y:S01]  /*9930*/  HADD2.F32 R46, -RZ, R46.H1_H1 ;  /* 0x3000002eff2e7230 */ /* 0x000fe20000004100 */
[----:B------:R-:W-:Y:S01]  /*9940*/  LOP3.LUT R104, R104, 0xfefffff8, RZ, 0xc0, !PT ;  /* 0xfefffff868687812 */ /* 0x000fe200078ec0ff */
[--C-:B------:R-:W-:Y:S01]  /*9950*/  HADD2.F32 R49, -RZ, R50.reuse.H0_H0 ;  /* 0x20000032ff317230 */ /* 0x100fe20000004100 */
[----:B----4-:R-:W-:Y:S01]  /*9960*/  F2FP.F16.E4M3.UNPACK_B R58, R80 ;  /* 0x00000050ff3a723e */ /* 0x010fe200020006ff */
[----:B------:R-:W-:Y:S01]  /*9970*/  HADD2.F32 R50, -RZ, R50.H1_H1 ;  /* 0x30000032ff327230 */ /* 0x000fe20000004100 */
[----:B--2---:R2:W-:Y:S01]  /*9980*/  SYNCS.ARRIVE.TRANS64.RED.A1T0 RZ, [R104+URZ], RZ ;  /* 0x000000ff68ff79a7 */ /* 0x0045e200081004ff */
[--C-:B------:R-:W-:Y:S01]  /*9990*/  HADD2.F32 R53, -RZ, R54.reuse.H0_H0 ;  /* 0x20000036ff357230 */ /* 0x100fe20000004100 */
[----:B------:R-:W-:Y:S01]  /*99a0*/  F2FP.F16.E4M3.UNPACK_B R62, R81 ;  /* 0x00000051ff3e723e */ /* 0x000fe200020006ff */
[----:B------:R-:W-:Y:S01]  /*99b0*/  HADD2.F32 R54, -RZ, R54.H1_H1 ;  /* 0x30000036ff367230 */ /* 0x000fe20000004100 */
[----:B------:R-:W-:Y:S01]  /*99c0*/  F2FP.F16.E4M3.UNPACK_B R66, R82 ;  /* 0x00000052ff42723e */ /* 0x000fe200020006ff */
[--C-:B------:R-:W-:Y:S01]  /*99d0*/  HADD2.F32 R57, -RZ, R58.reuse.H0_H0 ;  /* 0x2000003aff397230 */ /* 0x100fe20000004100 */
[----:B------:R-:W-:Y:S01]  /*99e0*/  F2FP.F16.E4M3.UNPACK_B R70, R83 ;  /* 0x00000053ff46723e */ /* 0x000fe200020006ff */
[----:B------:R-:W-:Y:S01]  /*99f0*/  HADD2.F32 R58, -RZ, R58.H1_H1 ;  /* 0x3000003aff3a7230 */ /* 0x000fe20000004100 */
[----:B------:R-:W-:Y:S01]  /*9a00*/  F2FP.F16.E4M3.UNPACK_B R79, R79.H1 ;  /* 0x0000004fff4f723e */ /* 0x000fe200030006ff */
[--C-:B------:R-:W-:Y:S01]  /*9a10*/  HADD2.F32 R61, -RZ, R62.reuse.H0_H0 ;  /* 0x2000003eff3d7230 */ /* 0x100fe20000004100 */
[----:B------:R-:W-:Y:S01]  /*9a20*/  F2FP.F16.E4M3.UNPACK_B R80, R80.H1 ;  /* 0x00000050ff50723e */ /* 0x000fe200030006ff */
[----:B------:R-:W-:Y:S01]  /*9a30*/  HADD2.F32 R63, -RZ, R62.H1_H1 ;  /* 0x3000003eff3f7230 */ /* 0x000fe20000004100 */
[----:B------:R-:W-:Y:S01]  /*9a40*/  F2FP.F16.E4M3.UNPACK_B R81, R81.H1 ;  /* 0x00000051ff51723e */ /* 0x000fe200030006ff */
[--C-:B------:R-:W-:Y:S02]  /*9a50*/  HADD2.F32 R65, -RZ, R66.reuse.H0_H0 ;  /* 0x20000042ff417230 */ /* 0x100fe40000004100 */
[C---:B------:R-:W-:Y:S01]  /*9a60*/  FMUL R4, R38.reuse, R4 ;  /* 0x0000000426047220 */ /* 0x040fe20000400000 */
[C---:B------:R-:W-:Y:S01]  /*9a70*/  FMUL R5, R38.reuse, R5 ;  /* 0x0000000526057220 */ /* 0x040fe20000400000 */
[C---:B------:R-:W-:Y:S01]  /*9a80*/  FMUL R8, R38.reuse, R8 ;  /* 0x0000000826087220 */ /* 0x040fe20000400000 */
[C---:B------:R-:W-:Y:S01]  /*9a90*/  FMUL R9, R38.reuse, R9 ;  /* 0x0000000926097220 */ /* 0x040fe20000400000 */
[C---:B------:R-:W-:Y:S01]  /*9aa0*/  FFMA R4, R41.reuse, R40, R4 ;  /* 0x0000002829047223 */ /* 0x040fe20000000004 */
[C---:B------:R-:W-:Y:S01]  /*9ab0*/  FFMA R5, R41.reuse, R42, R5 ;  /* 0x0000002a29057223 */ /* 0x040fe20000000005 */
        /* <DEDUP_REMOVED lines=8> */
[----:B------:R-:W-:Y:S02]  /*9b40*/  HADD2.F32 R66, -RZ, R66.H1_H1 ;  /* 0x30000042ff427230 */ /* 0x000fe40000004100 */
[C---:B------:R-:W-:Y:S01]  /*9b50*/  FMUL R24, R38.reuse, R28 ;  /* 0x0000001c26187220 */ /* 0x040fe20000400000 */
[C---:B------:R-:W-:Y:S01]  /*9b60*/  FMUL R25, R38.reuse, R29 ;  /* 0x0000001d26197220 */ /* 0x040fe20000400000 */
[--C-:B------:R-:W-:Y:S02]  /*9b70*/  HADD2.F32 R69, -RZ, R70.reuse.H0_H0 ;  /* 0x20000046ff457230 */ /* 0x100fe40000004100 */
[C---:B------:R-:W-:Y:S01]  /*9b80*/  FMUL R28, R38.reuse, R32 ;  /* 0x00000020261c7220 */ /* 0x040fe20000400000 */
[----:B------:R-:W-:Y:S02]  /*9b90*/  HADD2.F32 R70, -RZ, R70.H1_H1 ;  /* 0x30000046ff467230 */ /* 0x000fe40000004100 */
[C---:B------:R-:W-:Y:S01]  /*9ba0*/  FMUL R29, R38.reuse, R33 ;  /* 0x00000021261d7220 */ /* 0x040fe20000400000 */
[----:B------:R-:W-:Y:S02]  /*9bb0*/  HADD2.F32 R44, -RZ, R76.H1_H1 ;  /* 0x3000004cff2c7230 */ /* 0x000fe40000004100 */
[C---:B------:R-:W-:Y:S01]  /*9bc0*/  FMUL R6, R38.reuse, R6 ;  /* 0x0000000626067220 */ /* 0x040fe20000400000 */
[C---:B------:R-:W-:Y:S01]  /*9bd0*/  FMUL R7, R38.reuse, R7 ;  /* 0x0000000726077220 */ /* 0x040fe20000400000 */
[--C-:B------:R-:W-:Y:S02]  /*9be0*/  HADD2.F32 R47, -RZ, R77.reuse.H0_H0 ;  /* 0x2000004dff2f7230 */ /* 0x100fe40000004100 */
[C---:B------:R-:W-:Y:S01]  /*9bf0*/  FMUL R10, R38.reuse, R10 ;  /* 0x0000000a260a7220 */ /* 0x040fe20000400000 */
[C---:B------:R-:W-:Y:S01]  /*9c00*/  FFMA R6, R41.reuse, R43, R6 ;  /* 0x0000002b29067223 */ /* 0x040fe20000000006 */
[----:B------:R-:W-:Y:S02]  /*9c10*/  HADD2.F32 R48, -RZ, R77.H1_H1 ;  /* 0x3000004dff307230 */ /* 0x000fe40000004100 */
[C---:B------:R-:W-:Y:S01]  /*9c20*/  FFMA R7, R41.reuse, R44, R7 ;  /* 0x0000002c29077223 */ /* 0x040fe20000000007 */
[C---:B------:R-:W-:Y:S01]  /*9c30*/  FFMA R8, R41.reuse, R45, R8 ;  /* 0x0000002d29087223 */ /* 0x040fe20000000008 */
[C---:B------:R-:W-:Y:S01]  /*9c40*/  FFMA R9, R41.reuse, R46, R9 ;  /* 0x0000002e29097223 */ /* 0x040fe20000000009 */
[----:B------:R-:W-:Y:S01]  /*9c50*/  FFMA R10, R41, R47, R10 ;  /* 0x0000002f290a7223 */ /* 0x000fe2000000000a */
[C---:B------:R-:W-:Y:S01]  /*9c60*/  FMUL R11, R38.reuse, R11 ;  /* 0x0000000b260b7220 */ /* 0x040fe20000400000 */
[----:B------:R-:W-:Y:S01]  /*9c70*/  F2FP.F16.E4M3.UNPACK_B R82, R82.H1 ;  /* 0x00000052ff52723e */ /* 0x000fe200030006ff */
[--C-:B------:R-:W-:Y:S01]  /*9c80*/  HADD2.F32 R51, -RZ, R78.reuse.H0_H0 ;  /* 0x2000004eff337230 */ /* 0x100fe20000004100 */
[----:B-1----:R-:W-:Y:S01]  /*9c90*/  F2FP.SATFINITE.E4M3.F32.PACK_AB_MERGE_C R108, R7, R6, RZ ;  /* 0x00000006076c723e */ /* 0x002fe200048070ff */
[C---:B------:R-:W-:Y:S01]  /*9ca0*/  FFMA R11, R41.reuse, R48, R11 ;  /* 0x00000030290b7223 */ /* 0x040fe2000000000b */
[C---:B------:R-:W-:Y:S01]  /*9cb0*/  FFMA R12, R41.reuse, R49, R12 ;  /* 0x00000031290c7223 */ /* 0x040fe2000000000c */
[----:B------:R-:W-:Y:S01]  /*9cc0*/  FFMA R13, R41, R50, R13 ;  /* 0x00000032290d7223 */ /* 0x000fe2000000000d */
[----:B------:R-:W-:Y:S01]  /*9cd0*/  F2FP.SATFINITE.E4M3.F32.PACK_AB_MERGE_C R108, R5, R4, R108 ;  /* 0x00000004056c723e */ /* 0x000fe2000480706c */
[----:B------:R-:W-:Y:S01]  /*9ce0*/  HADD2.F32 R52, -RZ, R78.H1_H1 ;  /* 0x3000004eff347230 */ /* 0x000fe20000004100 */
[----:B------:R-:W-:Y:S01]  /*9cf0*/  F2FP.SATFINITE.E4M3.F32.PACK_AB_MERGE_C R109, R11, R10, RZ ;  /* 0x0000000a0b6d723e */ /* 0x000fe200048070ff */
[C---:B------:R-:W-:Y:S01]  /*9d00*/  FMUL R14, R38.reuse, R14 ;  /* 0x0000000e260e7220 */ /* 0x040fe20000400000 */
[C---:B------:R-:W-:Y:S01]  /*9d10*/  FMUL R15, R38.reuse, R15 ;  /* 0x0000000f260f7220 */ /* 0x040fe20000400000 */
[--C-:B------:R-:W-:Y:S01]  /*9d20*/  HADD2.F32 R55, -RZ, R79.reuse.H0_H0 ;  /* 0x2000004fff377230 */ /* 0x100fe20000004100 */
[----:B------:R-:W-:Y:S01]  /*9d30*/  F2FP.SATFINITE.E4M3.F32.PACK_AB_MERGE_C R109, R9, R8, R109 ;  /* 0x00000008096d723e */ /* 0x000fe2000480706d */
[C---:B------:R-:W-:Y:S01]  /*9d40*/  FFMA R14, R41.reuse, R51, R14 ;  /* 0x00000033290e7223 */ /* 0x040fe2000000000e */
[C---:B------:R-:W-:Y:S01]  /*9d50*/  FFMA R15, R41.reuse, R52, R15 ;  /* 0x00000034290f7223 */ /* 0x040fe2000000000f */
[C---:B------:R-:W-:Y:S01]  /*9d60*/  FFMA R16, R41.reuse, R53, R16 ;  /* 0x0000003529107223 */ /* 0x040fe20000000010 */
[C---:B------:R-:W-:Y:S01]  /*9d70*/  FFMA R17, R41.reuse, R54, R17 ;  /* 0x0000003629117223 */ /* 0x040fe20000000011 */
        /* <DEDUP_REMOVED lines=18> */
[----:B------:R-:W-:Y:S01]  /*9ea0*/  F2FP.F16.E4M3.UNPACK_B R83, R83.H1 ;  /* 0x00000053ff53723e */ /* 0x000fe200030006ff */
        /* <DEDUP_REMOVED lines=16> */
[----:B------:R-:W-:Y:S01]  /*9fb0*/  FFMA R28, R41, R69, R28 ;  /* 0x00000045291c7223 */ /* 0x000fe2000000001c */
[----:B------:R-:W-:Y:S01]  /*9fc0*/  F2FP.SATFINITE.E4M3.F32.PACK_AB_MERGE_C R111, R19, R18, RZ ;  /* 0x00000012136f723e */ /* 0x000fe200048070ff */
        /* <DEDUP_REMOVED lines=14> */
[----:B--2---:R-:W-:Y:S03]  /*a0b0*/  IADD3 R104, PT, PT, R36, 0x1, RZ ;  /* 0x0000000124687810 */ /* 0x004fe60007ffe0ff */
        /* <DEDUP_REMOVED lines=14> */
[----:B------:R-:W-:Y:S02]  /*a1a0*/  UIADD3 UR9, UPT, UPT, UR45, 0x20, URZ ;  /* 0x000000202d097890 */ /* 0x000fe4000fffe0ff */
[----:B------:R-:W-:Y:S02]  /*a1b0*/  UIADD3 UR6, UPT, UPT, UR44, 0x3c00, URZ ;  /* 0x00003c002c067890 */ /* 0x000fe4000fffe0ff */
[----:B------:R-:W-:Y:S02]  /*a1c0*/  UIADD3 UR7, UPT, UPT, UR45, 0x60, URZ ;  /* 0x000000602d077890 */ /* 0x000fe4000fffe0ff */
        /* <DEDUP_REMOVED lines=8> */
.L_x_164:
[----:B------:R-:W-:Y:S05]  /*a250*/  BSYNC.RECONVERGENT B0 ;  /* 0x0000000000007941 */ /* 0x000fea0003800200 */
.L_x_163:
[----:B------:R-:W-:Y:S01]  /*a260*/  R2UR UR5, R90 ;  /* 0x000000005a0572ca */ /* 0x000fe200000e0000 */
[----:B------:R-:W-:Y:S01]  /*a270*/  BAR.SYNC.DEFER_BLOCKING 0x1, 0x80 ;  /* 0x0042000000007b1d */ /* 0x000fe20000010000 */
[----:B------:R-:W-:Y:S01]  /*a280*/  R2UR UR4, R91 ;  /* 0x000000005b0472ca */ /* 0x000fe200000e0000 */
[----:B------:R-:W-:Y:S01]  /*a290*/  UISETP.NE.AND UP0, UPT, UR48, URZ, UPT ;  /* 0x000000ff3000728c */ /* 0x000fe2000bf05270 */
[C---:B------:R-:W-:Y:S02]  /*a2a0*/  ISETP.NE.AND P0, PT, R104.reuse, 0x2, PT ;  /* 0x000000026800780c */ /* 0x040fe40003f05270 */
[----:B------:R-:W-:Y:S02]  /*a2b0*/  LOP3.LUT R95, R95, 0x1, RZ, 0x3c, !PT ;  /* 0x000000015f5f7812 */ /* 0x000fe400078e3cff */
[----:B------:R-:W-:Y:S02]  /*a2c0*/  SEL R3, RZ, 0x1, P0 ;  /* 0x00000001ff037807 */ /* 0x000fe40000000000 */
[----:B------:R-:W-:Y:S02]  /*a2d0*/  SEL R36, R104, RZ, P0 ;  /* 0x000000ff68247207 */ /* 0x000fe40000000000 */
[----:B------:R-:W-:Y:S01]  /*a2e0*/  LOP3.LUT R96, R96, R3, RZ, 0x3c, !PT ;  /* 0x0000000360607212 */ /* 0x000fe200078e3cff */
[----:B------:R-:W-:Y:S02]  /*a2f0*/  UIADD3 UR20, UPT, UPT, UR36, UR5, URZ ;  /* 0x0000000524147290 */ /* 0x000fe4000fffe0ff */
[----:B------:R-:W-:Y:S01]  /*a300*/  UIADD3 UR46, UPT, UPT, UR37, UR4, URZ ;  /* 0x00000004252e7290 */ /* 0x000fe2000fffe0ff */
[----:B------:R-:W-:Y:S01]  /*a310*/  UMOV UR47, UR57 ;  /* 0x00000039002f7c82 */ /* 0x000fe20008000000 */
[----:B------:R-:W-:Y:S10]  /*a320*/  BRA.U UP0, `(.L_x_165) ;  /* 0xffffffd5001c7547 */ /* 0x000ff4000b83ffff */
[----:B------:R-:W-:Y:S05]  /*a330*/  EXIT ;  /* 0x000000000000794d */ /* 0x000fea0003800000 */
.L_x_25:
[----:B------:R-:W-:Y:S07]  /*a340*/  MOV R0, UR9 ;  /* 0x0000000900007c02 */ /* 0x000fee0008000f00 */
.L_x_166:
[----:B-1----:R1:W2:Y:S02]  /*a350*/  SYNCS.PHASECHK.TRANS64.TRYWAIT P0, [R0+URZ+0x1a0], R5 ;  /* 0x0001a005000075a7 */ /* 0x0022a400080011ff */
[----:B--2---:R-:W-:Y:S05]  /*a360*/  @!P0 NANOSLEEP.SYNCS 0x989680 ;  /* 0x009896800000895d */ /* 0x004fea0003900000 */
[----:B------:R-:W2:Y:S02]  /*a370*/  @!P0 SYNCS.PHASECHK.TRANS64 P0, [R0+URZ+0x1a0], R5 ;  /* 0x0001a005000085a7 */ /* 0x000ea400080010ff */
[----:B--2---:R-:W-:Y:S05]  /*a380*/  @!P0 BRA `(.L_x_166) ;  /* 0xfffffffc00f08947 */ /* 0x004fea000383ffff */
[----:B------:R-:W-:Y:S05]  /*a390*/  BRA `(.L_x_24) ;  /* 0xffffff7c00347947 */ /* 0x000fea000383ffff */
.L_x_32:
[----:B------:R-:W-:Y:S07]  /*a3a0*/  MOV R0, UR9 ;  /* 0x0000000900007c02 */ /* 0x000fee0008000f00 */
.L_x_167:
[----:B-1----:R1:W2:Y:S02]  /*a3b0*/  SYNCS.PHASECHK.TRANS64.TRYWAIT P0, [R0+URZ+0x1a0], R5 ;  /* 0x0001a005000075a7 */ /* 0x0022a400080011ff */
[----:B--2---:R-:W-:Y:S05]  /*a3c0*/  @!P0 NANOSLEEP.SYNCS 0x989680 ;  /* 0x009896800000895d */ /* 0x004fea0003900000 */
[----:B------:R-:W2:Y:S02]  /*a3d0*/  @!P0 SYNCS.PHASECHK.TRANS64 P0, [R0+URZ+0x1a0], R5 ;  /* 0x0001a005000085a7 */ /* 0x000ea400080010ff */
[----:B--2---:R-:W-:Y:S05]  /*a3e0*/  @!P0 BRA `(.L_x_167) ;  /* 0xfffffffc00f08947 */ /* 0x004fea000383ffff */
[----:B------:R-:W-:Y:S05]  /*a3f0*/  BRA `(.L_x_31) ;  /* 0xffffff80008c7947 */ /* 0x000fea000383ffff */
.L_x_37:
[----:B------:R-:W-:-:S07]  /*a400*/  MOV R0, UR31 ;  /* 0x0000001f00007c02 */ /* 0x000fce0008000f00 */
.L_x_168:
[----:B-1----:R1:W2:Y:S02]  /*a410*/  SYNCS.PHASECHK.TRANS64.TRYWAIT P0, [R0+URZ+0x370], R3 ;  /* 0x00037003000075a7 */ /* 0x0022a400080011ff */
[----:B--2---:R-:W-:Y:S05]  /*a420*/  @!P0 NANOSLEEP.SYNCS 0x989680 ;  /* 0x009896800000895d */ /* 0x004fea0003900000 */
[----:B------:R-:W2:Y:S02]  /*a430*/  @!P0 SYNCS.PHASECHK.TRANS64 P0, [R0+URZ+0x370], R3 ;  /* 0x00037003000085a7 */ /* 0x000ea400080010ff */
[----:B--2---:R-:W-:Y:S05]  /*a440*/  @!P0 BRA `(.L_x_168) ;  /* 0xfffffffc00f08947 */ /* 0x004fea000383ffff */
[----:B------:R-:W-:Y:S05]  /*a450*/  BRA `(.L_x_169) ;  /* 0xffffff8400547947 */ /* 0x000fea000383ffff */
.L_x_41:
[----:B------:R-:W-:-:S07]  /*a460*/  MOV R0, UR4 ;  /* 0x0000000400007c02 */ /* 0x000fce0008000f00 */
.L_x_170:
[----:B-1----:R1:W2:Y:S02]  /*a470*/  SYNCS.PHASECHK.TRANS64.TRYWAIT P0, [R0+URZ], R3 ;  /* 0x00000003000075a7 */ /* 0x0022a400080011ff */
[----:B--2---:R-:W-:Y:S05]  /*a480*/  @!P0 NANOSLEEP.SYNCS 0x989680 ;  /* 0x009896800000895d */ /* 0x004fea0003900000 */
[----:B------:R-:W2:Y:S02]  /*a490*/  @!P0 SYNCS.PHASECHK.TRANS64 P0, [R0+URZ], R3 ;  /* 0x00000003000085a7 */ /* 0x000ea400080010ff */
[----:B--2---:R-:W-:Y:S05]  /*a4a0*/  @!P0 BRA `(.L_x_170) ;  /* 0xfffffffc00f08947 */ /* 0x004fea000383ffff */
[----:B------:R-:W-:Y:S05]  /*a4b0*/  BRA `(.L_x_171) ;  /* 0xffffff8800ec7947 */ /* 0x000fea000383ffff */
.L_x_42:
[----:B------:R-:W-:-:S07]  /*a4c0*/  MOV R0, UR5 ;  /* 0x0000000500007c02 */ /* 0x000fce0008000f00 */
.L_x_172:
[----:B-1----:R1:W2:Y:S02]  /*a4d0*/  SYNCS.PHASECHK.TRANS64.TRYWAIT P0, [R0+URZ], R3 ;  /* 0x00000003000075a7 */ /* 0x0022a400080011ff */
[----:B--2---:R-:W-:Y:S05]  /*a4e0*/  @!P0 NANOSLEEP.SYNCS 0x989680 ;  /* 0x009896800000895d */ /* 0x004fea0003900000 */
[----:B------:R-:W2:Y:S02]  /*a4f0*/  @!P0 SYNCS.PHASECHK.TRANS64 P0, [R0+URZ], R3 ;  /* 0x00000003000085a7 */ /* 0x000ea400080010ff */
[----:B--2---:R-:W-:Y:S05]  /*a500*/  @!P0 BRA `(.L_x_172) ;  /* 0xfffffffc00f08947 */ /* 0x004fea000383ffff */
[----:B------:R-:W-:Y:S05]  /*a510*/  BRA `(.L_x_173) ;  /* 0xffffff8800fc7947 */ /* 0x000fea000383ffff */
.L_x_43:
[----:B------:R-:W-:-:S07]  /*a520*/  MOV R0, UR5 ;  /* 0x0000000500007c02 */ /* 0x000fce0008000f00 */
.L_x_174:
[----:B-1----:R1:W2:Y:S02]  /*a530*/  SYNCS.PHASECHK.TRANS64.TRYWAIT P0, [R0+URZ], R3 ;  /* 0x00000003000075a7 */ /* 0x0022a400080011ff */
[----:B--2---:R-:W-:Y:S05]  /*a540*/  @!P0 NANOSLEEP.SYNCS 0x989680 ;  /* 0x009896800000895d */ /* 0x004fea0003900000 */
[----:B------:R-:W2:Y:S02]  /*a550*/  @!P0 SYNCS.PHASECHK.TRANS64 P0, [R0+URZ], R3 ;  /* 0x00000003000085a7 */ /* 0x000ea400080010ff */
[----:B--2---:R-:W-:Y:S05]  /*a560*/  @!P0 BRA `(.L_x_174) ;  /* 0xfffffffc00f08947 */ /* 0x004fea000383ffff */
[----:B------:R-:W-:Y:S05]  /*a570*/  BRA `(.L_x_175) ;  /* 0xffffff8c000c7947 */ /* 0x000fea000383ffff */
.L_x_44:
[----:B------:R-:W-:-:S07]  /*a580*/  MOV R0, UR5 ;  /* 0x0000000500007c02 */ /* 0x000fce0008000f00 */
.L_x_176:
[----:B-1----:R1:W2:Y:S02]  /*a590*/  SYNCS.PHASECHK.TRANS64.TRYWAIT P0, [R0+URZ], R3 ;  /* 0x00000003000075a7 */ /* 0x0022a400080011ff */
[----:B--2---:R-:W-:Y:S05]  /*a5a0*/  @!P0 NANOSLEEP.SYNCS 0x989680 ;  /* 0x009896800000895d */ /* 0x004fea0003900000 */
[----:B------:R-:W2:Y:S02]  /*a5b0*/  @!P0 SYNCS.PHASECHK.TRANS64 P0, [R0+URZ], R3 ;  /* 0x00000003000085a7 */ /* 0x000ea400080010ff */
[----:B--2---:R-:W-:Y:S05]  /*a5c0*/  @!P0 BRA `(.L_x_176) ;  /* 0xfffffffc00f08947 */ /* 0x004fea000383ffff */
[----:B------:R-:W-:Y:S05]  /*a5d0*/  BRA `(.L_x_177) ;  /* 0xffffff8c001c7947 */ /* 0x000fea000383ffff */
.L_x_45:
[----:B------:R-:W-:-:S07]  /*a5e0*/  MOV R0, UR5 ;  /* 0x0000000500007c02 */ /* 0x000fce0008000f00 */
.L_x_178:
[----:B-1----:R1:W2:Y:S02]  /*a5f0*/  SYNCS.PHASECHK.TRANS64.TRYWAIT P0, [R0+URZ], R3 ;  /* 0x00000003000075a7 */ /* 0x0022a400080011ff */
[----:B--2---:R-:W-:Y:S05]  /*a600*/  @!P0 NANOSLEEP.SYNCS 0x989680 ;  /* 0x009896800000895d */ /* 0x004fea0003900000 */
[----:B------:R-:W2:Y:S02]  /*a610*/  @!P0 SYNCS.PHASECHK.TRANS64 P0, [R0+URZ], R3 ;  /* 0x00000003000085a7 */ /* 0x000ea400080010ff */
[----:B--2---:R-:W-:Y:S05]  /*a620*/  @!P0 BRA `(.L_x_178) ;  /* 0xfffffffc00f08947 */ /* 0x004fea000383ffff */
[----:B------:R-:W-:Y:S05]  /*a630*/  BRA `(.L_x_179) ;  /* 0xffffff8c002c7947 */ /* 0x000fea000383ffff */
.L_x_46:
[----:B------:R-:W-:-:S07]  /*a640*/  MOV R0, UR5 ;  /* 0x0000000500007c02 */ /* 0x000fce0008000f00 */
.L_x_180:
[----:B-1----:R1:W2:Y:S02]  /*a650*/  SYNCS.PHASECHK.TRANS64.TRYWAIT P0, [R0+URZ], R3 ;  /* 0x00000003000075a7 */ /* 0x0022a400080011ff */
[----:B--2---:R-:W-:Y:S05]  /*a660*/  @!P0 NANOSLEEP.SYNCS 0x989680 ;  /* 0x009896800000895d */ /* 0x004fea0003900000 */
[----:B------:R-:W2:Y:S02]  /*a670*/  @!P0 SYNCS.PHASECHK.TRANS64 P0, [R0+URZ], R3 ;  /* 0x00000003000085a7 */ /* 0x000ea400080010ff */
[----:B--2---:R-:W-:Y:S05]  /*a680*/  @!P0 BRA `(.L_x_180) ;  /* 0xfffffffc00f08947 */ /* 0x004fea000383ffff */
[----:B------:R-:W-:Y:S05]  /*a690*/  BRA `(.L_x_181) ;  /* 0xffffff8c003c7947 */ /* 0x000fea000383ffff */
.L_x_47:
[----:B------:R-:W-:-:S07]  /*a6a0*/  MOV R0, UR5 ;  /* 0x0000000500007c02 */ /* 0x000fce0008000f00 */
.L_x_182:
[----:B-1----:R1:W2:Y:S02]  /*a6b0*/  SYNCS.PHASECHK.TRANS64.TRYWAIT P0, [R0+URZ], R3 ;  /* 0x00000003000075a7 */ /* 0x0022a400080011ff */
[----:B--2---:R-:W-:Y:S05]  /*a6c0*/  @!P0 NANOSLEEP.SYNCS 0x989680 ;  /* 0x009896800000895d */ /* 0x004fea0003900000 */
[----:B------:R-:W2:Y:S02]  /*a6d0*/  @!P0 SYNCS.PHASECHK.TRANS64 P0, [R0+URZ], R3 ;  /* 0x00000003000085a7 */ /* 0x000ea400080010ff */
[----:B--2---:R-:W-:Y:S05]  /*a6e0*/  @!P0 BRA `(.L_x_182) ;  /* 0xfffffffc00f08947 */ /* 0x004fea000383ffff */
[----:B------:R-:W-:Y:S05]  /*a6f0*/  BRA `(.L_x_183) ;  /* 0xffffff8c004c7947 */ /* 0x000fea000383ffff */
.L_x_48:
[----:B------:R-:W-:-:S07]  /*a700*/  MOV R0, UR5 ;  /* 0x0000000500007c02 */ /* 0x000fce0008000f00 */
.L_x_184:
[----:B-1----:R1:W2:Y:S02]  /*a710*/  SYNCS.PHASECHK.TRANS64.TRYWAIT P0, [R0+URZ], R3 ;  /* 0x00000003000075a7 */ /* 0x0022a400080011ff */
[----:B--2---:R-:W-:Y:S05]  /*a720*/  @!P0 NANOSLEEP.SYNCS 0x989680 ;  /* 0x009896800000895d */ /* 0x004fea0003900000 */
[----:B------:R-:W2:Y:S02]  /*a730*/  @!P0 SYNCS.PHASECHK.TRANS64 P0, [R0+URZ], R3 ;  /* 0x00000003000085a7 */ /* 0x000ea400080010ff */
[----:B--2---:R-:W-:Y:S05]  /*a740*/  @!P0 BRA `(.L_x_184) ;  /* 0xfffffffc00f08947 */ /* 0x004fea000383ffff */
[----:B------:R-:W-:Y:S05]  /*a750*/  BRA `(.L_x_185) ;  /* 0xffffff8c005c7947 */ /* 0x000fea000383ffff */
.L_x_49:
[----:B------:R-:W-:-:S07]  /*a760*/  MOV R0, UR5 ;  /* 0x0000000500007c02 */ /* 0x000fce0008000f00 */
.L_x_186:
[----:B-1----:R1:W2:Y:S02]  /*a770*/  SYNCS.PHASECHK.TRANS64.TRYWAIT P0, [R0+URZ], R3 ;  /* 0x00000003000075a7 */ /* 0x0022a400080011ff */
[----:B--2---:R-:W-:Y:S05]  /*a780*/  @!P0 NANOSLEEP.SYNCS 0x989680 ;  /* 0x009896800000895d */ /* 0x004fea0003900000 */
[----:B------:R-:W2:Y:S02]  /*a790*/  @!P0 SYNCS.PHASECHK.TRANS64 P0, [R0+URZ], R3 ;  /* 0x00000003000085a7 */ /* 0x000ea400080010ff */
[----:B--2---:R-:W-:Y:S05]  /*a7a0*/  @!P0 BRA `(.L_x_186) ;  /* 0xfffffffc00f08947 */ /* 0x004fea000383ffff */
[----:B------:R-:W-:Y:S05]  /*a7b0*/  BRA `(.L_x_187) ;  /* 0xffffff8c006c7947 */ /* 0x000fea000383ffff */
.L_x_50:
[----:B------:R-:W-:-:S07]  /*a7c0*/  MOV R0, UR5 ;  /* 0x0000000500007c02 */ /* 0x000fce0008000f00 */
.L_x_188:
[----:B-1----:R1:W2:Y:S02]  /*a7d0*/  SYNCS.PHASECHK.TRANS64.TRYWAIT P0, [R0+URZ], R3 ;  /* 0x00000003000075a7 */ /* 0x0022a400080011ff */
[----:B--2---:R-:W-:Y:S05]  /*a7e0*/  @!P0 NANOSLEEP.SYNCS 0x989680 ;  /* 0x009896800000895d */ /* 0x004fea0003900000 */
[----:B------:R-:W2:Y:S02]  /*a7f0*/  @!P0 SYNCS.PHASECHK.TRANS64 P0, [R0+URZ], R3 ;  /* 0x00000003000085a7 */ /* 0x000ea400080010ff */
[----:B--2---:R-:W-:Y:S05]  /*a800*/  @!P0 BRA `(.L_x_188) ;  /* 0xfffffffc00f08947 */ /* 0x004fea000383ffff */
[----:B------:R-:W-:Y:S05]  /*a810*/  BRA `(.L_x_189) ;  /* 0xffffff8c007c7947 */ /* 0x000fea000383ffff */
.L_x_51:
[----:B------:R-:W-:-:S07]  /*a820*/  MOV R0, UR5 ;  /* 0x0000000500007c02 */ /* 0x000fce0008000f00 */
.L_x_190:
[----:B-1----:R1:W2:Y:S02]  /*a830*/  SYNCS.PHASECHK.TRANS64.TRYWAIT P0, [R0+URZ], R3 ;  /* 0x00000003000075a7 */ /* 0x0022a400080011ff */
[----:B--2---:R-:W-:Y:S05]  /*a840*/  @!P0 NANOSLEEP.SYNCS 0x989680 ;  /* 0x009896800000895d */ /* 0x004fea0003900000 */
[----:B------:R-:W2:Y:S02]  /*a850*/  @!P0 SYNCS.PHASECHK.TRANS64 P0, [R0+URZ], R3 ;  /* 0x00000003000085a7 */ /* 0x000ea400080010ff */
[----:B--2---:R-:W-:Y:S05]  /*a860*/  @!P0 BRA `(.L_x_190) ;  /* 0xfffffffc00f08947 */ /* 0x004fea000383ffff */
[----:B------:R-:W-:Y:S05]  /*a870*/  BRA `(.L_x_191) ;  /* 0xffffff8c008c7947 */ /* 0x000fea000383ffff */
.L_x_52:
[----:B------:R-:W-:-:S07]  /*a880*/  MOV R0, UR5 ;  /* 0x0000000500007c02 */ /* 0x000fce0008000f00 */
.L_x_192:
[----:B-1----:R1:W2:Y:S02]  /*a890*/  SYNCS.PHASECHK.TRANS64.TRYWAIT P0, [R0+URZ], R3 ;  /* 0x00000003000075a7 */ /* 0x0022a400080011ff */
[----:B--2---:R-:W-:Y:S05]  /*a8a0*/  @!P0 NANOSLEEP.SYNCS 0x989680 ;  /* 0x009896800000895d */ /* 0x004fea0003900000 */
[----:B------:R-:W2:Y:S02]  /*a8b0*/  @!P0 SYNCS.PHASECHK.TRANS64 P0, [R0+URZ], R3 ;  /* 0x00000003000085a7 */ /* 0x000ea400080010ff */
[----:B--2---:R-:W-:Y:S05]  /*a8c0*/  @!P0 BRA `(.L_x_192) ;  /* 0xfffffffc00f08947 */ /* 0x004fea000383ffff */
[----:B------:R-:W-:Y:S05]  /*a8d0*/  BRA `(.L_x_193) ;  /* 0xffffff8c009c7947 */ /* 0x000fea000383ffff */
.L_x_53:
[----:B------:R-:W-:-:S07]  /*a8e0*/  MOV R0, UR5 ;  /* 0x0000000500007c02 */ /* 0x000fce0008000f00 */
.L_x_194:
[----:B-1----:R1:W2:Y:S02]  /*a8f0*/  SYNCS.PHASECHK.TRANS64.TRYWAIT P0, [R0+URZ], R3 ;  /* 0x00000003000075a7 */ /* 0x0022a400080011ff */
[----:B--2---:R-:W-:Y:S05]  /*a900*/  @!P0 NANOSLEEP.SYNCS 0x989680 ;  /* 0x009896800000895d */ /* 0x004fea0003900000 */
[----:B------:R-:W2:Y:S02]  /*a910*/  @!P0 SYNCS.PHASECHK.TRANS64 P0, [R0+URZ], R3 ;  /* 0x00000003000085a7 */ /* 0x000ea400080010ff */
[----:B--2---:R-:W-:Y:S05]  /*a920*/  @!P0 BRA `(.L_x_194) ;  /* 0xfffffffc00f08947 */ /* 0x004fea000383ffff */
[----:B------:R-:W-:Y:S05]  /*a930*/  BRA `(.L_x_195) ;  /* 0xffffff8c00ac7947 */ /* 0x000fea000383ffff */
.L_x_54:
[----:B------:R-:W-:-:S07]  /*a940*/  MOV R0, UR5 ;  /* 0x0000000500007c02 */ /* 0x000fce0008000f00 */
.L_x_196:
[----:B-1----:R1:W2:Y:S02]  /*a950*/  SYNCS.PHASECHK.TRANS64.TRYWAIT P0, [R0+URZ], R3 ;  /* 0x00000003000075a7 */ /* 0x0022a400080011ff */
[----:B--2---:R-:W-:Y:S05]  /*a960*/  @!P0 NANOSLEEP.SYNCS 0x989680 ;  /* 0x009896800000895d */ /* 0x004fea0003900000 */
[----:B------:R-:W2:Y:S02]  /*a970*/  @!P0 SYNCS.PHASECHK.TRANS64 P0, [R0+URZ], R3 ;  /* 0x00000003000085a7 */ /* 0x000ea400080010ff */
[----:B--2---:R-:W-:Y:S05]  /*a980*/  @!P0 BRA `(.L_x_196) ;  /* 0xfffffffc00f08947 */ /* 0x004fea000383ffff */
[----:B------:R-:W-:Y:S05]  /*a990*/  BRA `(.L_x_197) ;  /* 0xffffff8c00bc7947 */ /* 0x000fea000383ffff */
.L_x_55:
[----:B------:R-:W-:-:S07]  /*a9a0*/  MOV R0, UR5 ;  /* 0x0000000500007c02 */ /* 0x000fce0008000f00 */
.L_x_198:
[----:B-1----:R1:W2:Y:S02]  /*a9b0*/  SYNCS.PHASECHK.TRANS64.TRYWAIT P0, [R0+URZ], R3 ;  /* 0x00000003000075a7 */ /* 0x0022a400080011ff */
[----:B--2---:R-:W-:Y:S05]  /*a9c0*/  @!P0 NANOSLEEP.SYNCS 0x989680 ;  /* 0x009896800000895d */ /* 0x004fea0003900000 */
[----:B------:R-:W2:Y:S02]  /*a9d0*/  @!P0 SYNCS.PHASECHK.TRANS64 P0, [R0+URZ], R3 ;  /* 0x00000003000085a7 */ /* 0x000ea400080010ff */
[----:B--2---:R-:W-:Y:S05]  /*a9e0*/  @!P0 BRA `(.L_x_198) ;  /* 0xfffffffc00f08947 */ /* 0x004fea000383ffff */
[----:B------:R-:W-:Y:S05]  /*a9f0*/  BRA `(.L_x_199) ;  /* 0xffffff8c00cc7947 */ /* 0x000fea000383ffff */
.L_x_56:
[----:B------:R-:W-:-:S07]  /*aa00*/  MOV R0, UR5 ;  /* 0x0000000500007c02 */ /* 0x000fce0008000f00 */
.L_x_200:
[----:B-1----:R1:W2:Y:S02]  /*aa10*/  SYNCS.PHASECHK.TRANS64.TRYWAIT P0, [R0+URZ], R3 ;  /* 0x00000003000075a7 */ /* 0x0022a400080011ff */
[----:B--2---:R-:W-:Y:S05]  /*aa20*/  @!P0 NANOSLEEP.SYNCS 0x989680 ;  /* 0x009896800000895d */ /* 0x004fea0003900000 */
[----:B------:R-:W2:Y:S02]  /*aa30*/  @!P0 SYNCS.PHASECHK.TRANS64 P0, [R0+URZ], R3 ;  /* 0x00000003000085a7 */ /* 0x000ea400080010ff */
[----:B--2---:R-:W-:Y:S05]  /*aa40*/  @!P0 BRA `(.L_x_200) ;  /* 0xfffffffc00f08947 */ /* 0x004fea000383ffff */
[----:B------:R-:W-:Y:S05]  /*aa50*/  BRA `(.L_x_201) ;  /* 0xffffff8c00dc7947 */ /* 0x000fea000383ffff */
.L_x_57:
[----:B------:R-:W-:-:S07]  /*aa60*/  MOV R0, UR5 ;  /* 0x0000000500007c02 */ /* 0x000fce0008000f00 */
.L_x_202:
[----:B-1----:R1:W2:Y:S02]  /*aa70*/  SYNCS.PHASECHK.TRANS64.TRYWAIT P0, [R0+URZ], R3 ;  /* 0x00000003000075a7 */ /* 0x0022a400080011ff */
[----:B--2---:R-:W-:Y:S05]  /*aa80*/  @!P0 NANOSLEEP.SYNCS 0x989680 ;  /* 0x009896800000895d */ /* 0x004fea0003900000 */
[----:B------:R-:W2:Y:S02]  /*aa90*/  @!P0 SYNCS.PHASECHK.TRANS64 P0, [R0+URZ], R3 ;  /* 0x00000003000085a7 */ /* 0x000ea400080010ff */
[----:B--2---:R-:W-:Y:S05]  /*aaa0*/  @!P0 BRA `(.L_x_202) ;  /* 0xfffffffc00f08947 */ /* 0x004fea000383ffff */
[----:B------:R-:W-:Y:S05]  /*aab0*/  BRA `(.L_x_203) ;  /* 0xffffff8c00ec7947 */ /* 0x000fea000383ffff */
.L_x_58:
[----:B------:R-:W-:-:S07]  /*aac0*/  MOV R0, UR5 ;  /* 0x0000000500007c02 */ /* 0x000fce0008000f00 */
.L_x_204:
[----:B-1----:R1:W2:Y:S02]  /*aad0*/  SYNCS.PHASECHK.TRANS64.TRYWAIT P0, [R0+URZ], R3 ;  /* 0x00000003000075a7 */ /* 0x0022a400080011ff */
[----:B--2---:R-:W-:Y:S05]  /*aae0*/  @!P0 NANOSLEEP.SYNCS 0x989680 ;  /* 0x009896800000895d */ /* 0x004fea0003900000 */
[----:B------:R-:W2:Y:S02]  /*aaf0*/  @!P0 SYNCS.PHASECHK.TRANS64 P0, [R0+URZ], R3 ;  /* 0x00000003000085a7 */ /* 0x000ea400080010ff */
[----:B--2---:R-:W-:Y:S05]  /*ab00*/  @!P0 BRA `(.L_x_204) ;  /* 0xfffffffc00f08947 */ /* 0x004fea000383ffff */
[----:B------:R-:W-:Y:S05]  /*ab10*/  BRA `(.L_x_205) ;  /* 0xffffff8c00fc7947 */ /* 0x000fea000383ffff */
.L_x_59:
[----:B------:R-:W-:-:S07]  /*ab20*/  MOV R0, UR5 ;  /* 0x0000000500007c02 */ /* 0x000fce0008000f00 */
.L_x_206:
[----:B-1----:R1:W2:Y:S02]  /*ab30*/  SYNCS.PHASECHK.TRANS64.TRYWAIT P0, [R0+URZ], R3 ;  /* 0x00000003000075a7 */ /* 0x0022a400080011ff */
[----:B--2---:R-:W-:Y:S05]  /*ab40*/  @!P0 NANOSLEEP.SYNCS 0x989680 ;  /* 0x009896800000895d */ /* 0x004fea0003900000 */
[----:B------:R-:W2:Y:S02]  /*ab50*/  @!P0 SYNCS.PHASECHK.TRANS64 P0, [R0+URZ], R3 ;  /* 0x00000003000085a7 */ /* 0x000ea400080010ff */
[----:B--2---:R-:W-:Y:S05]  /*ab60*/  @!P0 BRA `(.L_x_206) ;  /* 0xfffffffc00f08947 */ /* 0x004fea000383ffff */
[----:B------:R-:W-:Y:S05]  /*ab70*/  BRA `(.L_x_207) ;  /* 0xffffff90000c7947 */ /* 0x000fea000383ffff */
.L_x_60:
[----:B------:R-:W-:-:S07]  /*ab80*/  MOV R0, UR5 ;  /* 0x0000000500007c02 */ /* 0x000fce0008000f00 */
.L_x_208:
[----:B-1----:R1:W2:Y:S02]  /*ab90*/  SYNCS.PHASECHK.TRANS64.TRYWAIT P0, [R0+URZ], R3 ;  /* 0x00000003000075a7 */ /* 0x0022a400080011ff */
[----:B--2---:R-:W-:Y:S05]  /*aba0*/  @!P0 NANOSLEEP.SYNCS 0x989680 ;  /* 0x009896800000895d */ /* 0x004fea0003900000 */
[----:B------:R-:W2:Y:S02]  /*abb0*/  @!P0 SYNCS.PHASECHK.TRANS64 P0, [R0+URZ], R3 ;  /* 0x00000003000085a7 */ /* 0x000ea400080010ff */
[----:B--2---:R-:W-:Y:S05]  /*abc0*/  @!P0 BRA `(.L_x_208) ;  /* 0xfffffffc00f08947 */ /* 0x004fea000383ffff */
[----:B------:R-:W-:Y:S05]  /*abd0*/  BRA `(.L_x_209) ;  /* 0xffffff90001c7947 */ /* 0x000fea000383ffff */
.L_x_61:
[----:B------:R-:W-:-:S07]  /*abe0*/  MOV R0, UR5 ;  /* 0x0000000500007c02 */ /* 0x000fce0008000f00 */
.L_x_210:
[----:B-1----:R1:W2:Y:S02]  /*abf0*/  SYNCS.PHASECHK.TRANS64.TRYWAIT P0, [R0+URZ], R3 ;  /* 0x00000003000075a7 */ /* 0x0022a400080011ff */
[----:B--2---:R-:W-:Y:S05]  /*ac00*/  @!P0 NANOSLEEP.SYNCS 0x989680 ;  /* 0x009896800000895d */ /* 0x004fea0003900000 */
[----:B------:R-:W2:Y:S02]  /*ac10*/  @!P0 SYNCS.PHASECHK.TRANS64 P0, [R0+URZ], R3 ;  /* 0x00000003000085a7 */ /* 0x000ea400080010ff */
[----:B--2---:R-:W-:Y:S05]  /*ac20*/  @!P0 BRA `(.L_x_210) ;  /* 0xfffffffc00f08947 */ /* 0x004fea000383ffff */
[----:B------:R-:W-:Y:S05]  /*ac30*/  BRA `(.L_x_211) ;  /* 0xffffff90002c7947 */ /* 0x000fea000383ffff */
.L_x_62:
[----:B------:R-:W-:-:S07]  /*ac40*/  MOV R0, UR5 ;  /* 0x0000000500007c02 */ /* 0x000fce0008000f00 */
.L_x_212:
[----:B-1----:R1:W2:Y:S02]  /*ac50*/  SYNCS.PHASECHK.TRANS64.TRYWAIT P0, [R0+URZ], R3 ;  /* 0x00000003000075a7 */ /* 0x0022a400080011ff */
[----:B--2---:R-:W-:Y:S05]  /*ac60*/  @!P0 NANOSLEEP.SYNCS 0x989680 ;  /* 0x009896800000895d */ /* 0x004fea0003900000 */
[----:B------:R-:W2:Y:S02]  /*ac70*/  @!P0 SYNCS.PHASECHK.TRANS64 P0, [R0+URZ], R3 ;  /* 0x00000003000085a7 */ /* 0x000ea400080010ff */
[----:B--2---:R-:W-:Y:S05]  /*ac80*/  @!P0 BRA `(.L_x_212) ;  /* 0xfffffffc00f08947 */ /* 0x004fea000383ffff */
[----:B------:R-:W-:Y:S05]  /*ac90*/  BRA `(.L_x_213) ;  /* 0xffffff90003c7947 */ /* 0x000fea000383ffff */
.L_x_63:
[----:B------:R-:W-:-:S07]  /*aca0*/  MOV R0, UR5 ;  /* 0x0000000500007c02 */ /* 0x000fce0008000f00 */
.L_x_214:
[----:B-1----:R1:W2:Y:S02]  /*acb0*/  SYNCS.PHASECHK.TRANS64.TRYWAIT P0, [R0+URZ], R3 ;  /* 0x00000003000075a7 */ /* 0x0022a400080011ff */
[----:B--2---:R-:W-:Y:S05]  /*acc0*/  @!P0 NANOSLEEP.SYNCS 0x989680 ;  /* 0x009896800000895d */ /* 0x004fea0003900000 */
[----:B------:R-:W2:Y:S02]  /*acd0*/  @!P0 SYNCS.PHASECHK.TRANS64 P0, [R0+URZ], R3 ;  /* 0x00000003000085a7 */ /* 0x000ea400080010ff */
[----:B--2---:R-:W-:Y:S05]  /*ace0*/  @!P0 BRA `(.L_x_214) ;  /* 0xfffffffc00f08947 */ /* 0x004fea000383ffff */
[----:B------:R-:W-:Y:S05]  /*acf0*/  BRA `(.L_x_215) ;  /* 0xffffff90004c7947 */ /* 0x000fea000383ffff */
.L_x_64:
[----:B------:R-:W-:-:S07]  /*ad00*/  MOV R0, UR5 ;  /* 0x0000000500007c02 */ /* 0x000fce0008000f00 */
.L_x_216:
[----:B-1----:R1:W2:Y:S02]  /*ad10*/  SYNCS.PHASECHK.TRANS64.TRYWAIT P0, [R0+URZ], R3 ;  /* 0x00000003000075a7 */ /* 0x0022a400080011ff */
[----:B--2---:R-:W-:Y:S05]  /*ad20*/  @!P0 NANOSLEEP.SYNCS 0x989680 ;  /* 0x009896800000895d */ /* 0x004fea0003900000 */
[----:B------:R-:W2:Y:S02]  /*ad30*/  @!P0 SYNCS.PHASECHK.TRANS64 P0, [R0+URZ], R3 ;  /* 0x00000003000085a7 */ /* 0x000ea400080010ff */
[----:B--2---:R-:W-:Y:S05]  /*ad40*/  @!P0 BRA `(.L_x_216) ;  /* 0xfffffffc00f08947 */ /* 0x004fea000383ffff */
[----:B------:R-:W-:Y:S05]  /*ad50*/  BRA `(.L_x_217) ;  /* 0xffffff90005c7947 */ /* 0x000fea000383ffff */
.L_x_65:
[----:B------:R-:W-:-:S07]  /*ad60*/  MOV R0, UR5 ;  /* 0x0000000500007c02 */ /* 0x000fce0008000f00 */
.L_x_218:
[----:B-1----:R1:W2:Y:S02]  /*ad70*/  SYNCS.PHASECHK.TRANS64.TRYWAIT P0, [R0+URZ], R3 ;  /* 0x00000003000075a7 */ /* 0x0022a400080011ff */
[----:B--2---:R-:W-:Y:S05]  /*ad80*/  @!P0 NANOSLEEP.SYNCS 0x989680 ;  /* 0x009896800000895d */ /* 0x004fea0003900000 */
[----:B------:R-:W2:Y:S02]  /*ad90*/  @!P0 SYNCS.PHASECHK.TRANS64 P0, [R0+URZ], R3 ;  /* 0x00000003000085a7 */ /* 0x000ea400080010ff */
[----:B--2---:R-:W-:Y:S05]  /*ada0*/  @!P0 BRA `(.L_x_218) ;  /* 0xfffffffc00f08947 */ /* 0x004fea000383ffff */
[----:B------:R-:W-:Y:S05]  /*adb0*/  BRA `(.L_x_219) ;  /* 0xffffff90006c7947 */ /* 0x000fea000383ffff */
.L_x_66:
[----:B------:R-:W-:-:S07]  /*adc0*/  MOV R0, UR5 ;  /* 0x0000000500007c02 */ /* 0x000fce0008000f00 */
.L_x_220:
[----:B-1----:R1:W2:Y:S02]  /*add0*/  SYNCS.PHASECHK.TRANS64.TRYWAIT P0, [R0+URZ], R3 ;  /* 0x00000003000075a7 */ /* 0x0022a400080011ff */
[----:B--2---:R-:W-:Y:S05]  /*ade0*/  @!P0 NANOSLEEP.SYNCS 0x989680 ;  /* 0x009896800000895d */ /* 0x004fea0003900000 */
[----:B------:R-:W2:Y:S02]  /*adf0*/  @!P0 SYNCS.PHASECHK.TRANS64 P0, [R0+URZ], R3 ;  /* 0x00000003000085a7 */ /* 0x000ea400080010ff */
[----:B--2---:R-:W-:Y:S05]  /*ae00*/  @!P0 BRA `(.L_x_220) ;  /* 0xfffffffc00f08947 */ /* 0x004fea000383ffff */
[----:B------:R-:W-:Y:S05]  /*ae10*/  BRA `(.L_x_221) ;  /* 0xffffff90007c7947 */ /* 0x000fea000383ffff */
.L_x_67:
[----:B------:R-:W-:-:S07]  /*ae20*/  MOV R0, UR5 ;  /* 0x0000000500007c02 */ /* 0x000fce0008000f00 */
.L_x_222:
[----:B-1----:R1:W2:Y:S02]  /*ae30*/  SYNCS.PHASECHK.TRANS64.TRYWAIT P0, [R0+URZ], R3 ;  /* 0x00000003000075a7 */ /* 0x0022a400080011ff */
[----:B--2---:R-:W-:Y:S05]  /*ae40*/  @!P0 NANOSLEEP.SYNCS 0x989680 ;  /* 0x009896800000895d */ /* 0x004fea0003900000 */
[----:B------:R-:W2:Y:S02]  /*ae50*/  @!P0 SYNCS.PHASECHK.TRANS64 P0, [R0+URZ], R3 ;  /* 0x00000003000085a7 */ /* 0x000ea400080010ff */
[----:B--2---:R-:W-:Y:S05]  /*ae60*/  @!P0 BRA `(.L_x_222) ;  /* 0xfffffffc00f08947 */ /* 0x004fea000383ffff */
[----:B------:R-:W-:Y:S05]  /*ae70*/  BRA `(.L_x_223) ;  /* 0xffffff90008c7947 */ /* 0x000fea000383ffff */
.L_x_68:
[----:B------:R-:W-:-:S07]  /*ae80*/  MOV R0, UR5 ;  /* 0x0000000500007c02 */ /* 0x000fce0008000f00 */
.L_x_224:
[----:B-1----:R1:W2:Y:S02]  /*ae90*/  SYNCS.PHASECHK.TRANS64.TRYWAIT P0, [R0+URZ], R3 ;  /* 0x00000003000075a7 */ /* 0x0022a400080011ff */
[----:B--2---:R-:W-:Y:S05]  /*aea0*/  @!P0 NANOSLEEP.SYNCS 0x989680 ;  /* 0x009896800000895d */ /* 0x004fea0003900000 */
[----:B------:R-:W2:Y:S02]  /*aeb0*/  @!P0 SYNCS.PHASECHK.TRANS64 P0, [R0+URZ], R3 ;  /* 0x00000003000085a7 */ /* 0x000ea400080010ff */
[----:B--2---:R-:W-:Y:S05]  /*aec0*/  @!P0 BRA `(.L_x_224) ;  /* 0xfffffffc00f08947 */ /* 0x004fea000383ffff */
[----:B------:R-:W-:Y:S05]  /*aed0*/  BRA `(.L_x_225) ;  /* 0xffffff90009c7947 */ /* 0x000fea000383ffff */
.L_x_69:
[----:B------:R-:W-:-:S07]  /*aee0*/  MOV R0, UR5 ;  /* 0x0000000500007c02 */ /* 0x000fce0008000f00 */
.L_x_226:
[----:B-1----:R1:W2:Y:S02]  /*aef0*/  SYNCS.PHASECHK.TRANS64.TRYWAIT P0, [R0+URZ], R3 ;  /* 0x00000003000075a7 */ /* 0x0022a400080011ff */
[----:B--2---:R-:W-:Y:S05]  /*af00*/  @!P0 NANOSLEEP.SYNCS 0x989680 ;  /* 0x009896800000895d */ /* 0x004fea0003900000 */
[----:B------:R-:W2:Y:S02]  /*af10*/  @!P0 SYNCS.PHASECHK.TRANS64 P0, [R0+URZ], R3 ;  /* 0x00000003000085a7 */ /* 0x000ea400080010ff */
[----:B--2---:R-:W-:Y:S05]  /*af20*/  @!P0 BRA `(.L_x_226) ;  /* 0xfffffffc00f08947 */ /* 0x004fea000383ffff */
[----:B------:R-:W-:Y:S05]  /*af30*/  BRA `(.L_x_227) ;  /* 0xffffff9000ac7947 */ /* 0x000fea000383ffff */
.L_x_70:
[----:B------:R-:W-:-:S07]  /*af40*/  MOV R0, UR5 ;  /* 0x0000000500007c02 */ /* 0x000fce0008000f00 */
.L_x_228:
[----:B-1----:R1:W2:Y:S02]  /*af50*/  SYNCS.PHASECHK.TRANS64.TRYWAIT P0, [R0+URZ], R3 ;  /* 0x00000003000075a7 */ /* 0x0022a400080011ff */
[----:B--2---:R-:W-:Y:S05]  /*af60*/  @!P0 NANOSLEEP.SYNCS 0x989680 ;  /* 0x009896800000895d */ /* 0x004fea0003900000 */
[----:B------:R-:W2:Y:S02]  /*af70*/  @!P0 SYNCS.PHASECHK.TRANS64 P0, [R0+URZ], R3 ;  /* 0x00000003000085a7 */ /* 0x000ea400080010ff */
[----:B--2---:R-:W-:Y:S05]  /*af80*/  @!P0 BRA `(.L_x_228) ;  /* 0xfffffffc00f08947 */ /* 0x004fea000383ffff */
[----:B------:R-:W-:Y:S05]  /*af90*/  BRA `(.L_x_229) ;  /* 0xffffff9000bc7947 */ /* 0x000fea000383ffff */
.L_x_71:
[----:B------:R-:W-:-:S07]  /*afa0*/  MOV R0, UR5 ;  /* 0x0000000500007c02 */ /* 0x000fce0008000f00 */
.L_x_230:
[----:B-1----:R1:W2:Y:S02]  /*afb0*/  SYNCS.PHASECHK.TRANS64.TRYWAIT P0, [R0+URZ], R3 ;  /* 0x00000003000075a7 */ /* 0x0022a400080011ff */
[----:B--2---:R-:W-:Y:S05]  /*afc0*/  @!P0 NANOSLEEP.SYNCS 0x989680 ;  /* 0x009896800000895d */ /* 0x004fea0003900000 */
[----:B------:R-:W2:Y:S02]  /*afd0*/  @!P0 SYNCS.PHASECHK.TRANS64 P0, [R0+URZ], R3 ;  /* 0x00000003000085a7 */ /* 0x000ea400080010ff */
[----:B--2---:R-:W-:Y:S05]  /*afe0*/  @!P0 BRA `(.L_x_230) ;  /* 0xfffffffc00f08947 */ /* 0x004fea000383ffff */
[----:B------:R-:W-:Y:S05]  /*aff0*/  BRA `(.L_x_231) ;  /* 0xffffff9000cc7947 */ /* 0x000fea000383ffff */
.L_x_72:
[----:B------:R-:W-:-:S07]  /*b000*/  MOV R0, UR5 ;  /* 0x0000000500007c02 */ /* 0x000fce0008000f00 */
.L_x_232:
[----:B-1----:R1:W2:Y:S02]  /*b010*/  SYNCS.PHASECHK.TRANS64.TRYWAIT P0, [R0+URZ], R3 ;  /* 0x00000003000075a7 */ /* 0x0022a400080011ff */
[----:B--2---:R-:W-:Y:S05]  /*b020*/  @!P0 NANOSLEEP.SYNCS 0x989680 ;  /* 0x009896800000895d */ /* 0x004fea0003900000 */
[----:B------:R-:W2:Y:S02]  /*b030*/  @!P0 SYNCS.PHASECHK.TRANS64 P0, [R0+URZ], R3 ;  /* 0x00000003000085a7 */ /* 0x000ea400080010ff */
[----:B--2---:R-:W-:Y:S05]  /*b040*/  @!P0 BRA `(.L_x_232) ;  /* 0xfffffffc00f08947 */ /* 0x004fea000383ffff */
[----:B------:R-:W-:Y:S05]  /*b050*/  BRA `(.L_x_233) ;  /* 0xffffff9000dc7947 */ /* 0x000fea000383ffff */
.L_x_73:
[----:B------:R-:W-:-:S07]  /*b060*/  MOV R0, UR5 ;  /* 0x0000000500007c02 */ /* 0x000fce0008000f00 */
.L_x_234:
[----:B-1----:R1:W2:Y:S02]  /*b070*/  SYNCS.PHASECHK.TRANS64.TRYWAIT P0, [R0+URZ], R3 ;  /* 0x00000003000075a7 */ /* 0x0022a400080011ff */
[----:B--2---:R-:W-:Y:S05]  /*b080*/  @!P0 NANOSLEEP.SYNCS 0x989680 ;  /* 0x009896800000895d */ /* 0x004fea0003900000 */
[----:B------:R-:W2:Y:S02]  /*b090*/  @!P0 SYNCS.PHASECHK.TRANS64 P0, [R0+URZ], R3 ;  /* 0x00000003000085a7 */ /* 0x000ea400080010ff */
[----:B--2---:R-:W-:Y:S05]  /*b0a0*/  @!P0 BRA `(.L_x_234) ;  /* 0xfffffffc00f08947 */ /* 0x004fea000383ffff */
[----:B------:R-:W-:Y:S05]  /*b0b0*/  BRA `(.L_x_235) ;  /* 0xffffff9000ec7947 */ /* 0x000fea000383ffff */
.L_x_74:
[----:B------:R-:W-:-:S07]  /*b0c0*/  MOV R0, UR5 ;  /* 0x0000000500007c02 */ /* 0x000fce0008000f00 */
.L_x_236:
[----:B-1----:R1:W2:Y:S02]  /*b0d0*/  SYNCS.PHASECHK.TRANS64.TRYWAIT P0, [R0+URZ], R3 ;  /* 0x00000003000075a7 */ /* 0x0022a400080011ff */
[----:B--2---:R-:W-:Y:S05]  /*b0e0*/  @!P0 NANOSLEEP.SYNCS 0x989680 ;  /* 0x009896800000895d */ /* 0x004fea0003900000 */
[----:B------:R-:W2:Y:S02]  /*b0f0*/  @!P0 SYNCS.PHASECHK.TRANS64 P0, [R0+URZ], R3 ;  /* 0x00000003000085a7 */ /* 0x000ea400080010ff */
[----:B--2---:R-:W-:Y:S05]  /*b100*/  @!P0 BRA `(.L_x_236) ;  /* 0xfffffffc00f08947 */ /* 0x004fea000383ffff */
[----:B------:R-:W-:Y:S05]  /*b110*/  BRA `(.L_x_237) ;  /* 0xffffff9000fc7947 */ /* 0x000fea000383ffff */
.L_x_75:
[----:B------:R-:W-:-:S07]  /*b120*/  MOV R0, UR5 ;  /* 0x0000000500007c02 */ /* 0x000fce0008000f00 */
.L_x_238:
[----:B-1----:R1:W2:Y:S02]  /*b130*/  SYNCS.PHASECHK.TRANS64.TRYWAIT P0, [R0+URZ], R3 ;  /* 0x00000003000075a7 */ /* 0x0022a400080011ff */
[----:B--2---:R-:W-:Y:S05]  /*b140*/  @!P0 NANOSLEEP.SYNCS 0x989680 ;  /* 0x009896800000895d */ /* 0x004fea0003900000 */
[----:B------:R-:W2:Y:S02]  /*b150*/  @!P0 SYNCS.PHASECHK.TRANS64 P0, [R0+URZ], R3 ;  /* 0x00000003000085a7 */ /* 0x000ea400080010ff */
[----:B--2---:R-:W-:Y:S05]  /*b160*/  @!P0 BRA `(.L_x_238) ;  /* 0xfffffffc00f08947 */ /* 0x004fea000383ffff */
[----:B------:R-:W-:Y:S05]  /*b170*/  BRA `(.L_x_239) ;  /* 0xffffff94000c7947 */ /* 0x000fea000383ffff */
.L_x_76:
[----:B------:R-:W-:-:S07]  /*b180*/  MOV R0, UR5 ;  /* 0x0000000500007c02 */ /* 0x000fce0008000f00 */
.L_x_240:
[----:B-1----:R1:W2:Y:S02]  /*b190*/  SYNCS.PHASECHK.TRANS64.TRYWAIT P0, [R0+URZ], R3 ;  /* 0x00000003000075a7 */ /* 0x0022a400080011ff */
[----:B--2---:R-:W-:Y:S05]  /*b1a0*/  @!P0 NANOSLEEP.SYNCS 0x989680 ;  /* 0x009896800000895d */ /* 0x004fea0003900000 */
[----:B------:R-:W2:Y:S02]  /*b1b0*/  @!P0 SYNCS.PHASECHK.TRANS64 P0, [R0+URZ], R3 ;  /* 0x00000003000085a7 */ /* 0x000ea400080010ff */
[----:B--2---:R-:W-:Y:S05]  /*b1c0*/  @!P0 BRA `(.L_x_240) ;  /* 0xfffffffc00f08947 */ /* 0x004fea000383ffff */
[----:B------:R-:W-:Y:S05]  /*b1d0*/  BRA `(.L_x_241) ;  /* 0xffffff94001c7947 */ /* 0x000fea000383ffff */
.L_x_77:
[----:B------:R-:W-:-:S07]  /*b1e0*/  MOV R0, UR5 ;  /* 0x0000000500007c02 */ /* 0x000fce0008000f00 */
.L_x_242:
[----:B-1----:R1:W2:Y:S02]  /*b1f0*/  SYNCS.PHASECHK.TRANS64.TRYWAIT P0, [R0+URZ], R3 ;  /* 0x00000003000075a7 */ /* 0x0022a400080011ff */
[----:B--2---:R-:W-:Y:S05]  /*b200*/  @!P0 NANOSLEEP.SYNCS 0x989680 ;  /* 0x009896800000895d */ /* 0x004fea0003900000 */
[----:B------:R-:W2:Y:S02]  /*b210*/  @!P0 SYNCS.PHASECHK.TRANS64 P0, [R0+URZ], R3 ;  /* 0x00000003000085a7 */ /* 0x000ea400080010ff */
[----:B--2---:R-:W-:Y:S05]  /*b220*/  @!P0 BRA `(.L_x_242) ;  /* 0xfffffffc00f08947 */ /* 0x004fea000383ffff */
[----:B------:R-:W-:Y:S05]  /*b230*/  BRA `(.L_x_243) ;  /* 0xffffff94002c7947 */ /* 0x000fea000383ffff */
.L_x_78:
[----:B------:R-:W-:-:S07]  /*b240*/  MOV R0, UR5 ;  /* 0x0000000500007c02 */ /* 0x000fce0008000f00 */
.L_x_244:
[----:B-1----:R1:W2:Y:S02]  /*b250*/  SYNCS.PHASECHK.TRANS64.TRYWAIT P0, [R0+URZ], R3 ;  /* 0x00000003000075a7 */ /* 0x0022a400080011ff */
[----:B--2---:R-:W-:Y:S05]  /*b260*/  @!P0 NANOSLEEP.SYNCS 0x989680 ;  /* 0x009896800000895d */ /* 0x004fea0003900000 */
[----:B------:R-:W2:Y:S02]  /*b270*/  @!P0 SYNCS.PHASECHK.TRANS64 P0, [R0+URZ], R3 ;  /* 0x00000003000085a7 */ /* 0x000ea400080010ff */
[----:B--2---:R-:W-:Y:S05]  /*b280*/  @!P0 BRA `(.L_x_244) ;  /* 0xfffffffc00f08947 */ /* 0x004fea000383ffff */
[----:B------:R-:W-:Y:S05]  /*b290*/  BRA `(.L_x_245) ;  /* 0xffffff94003c7947 */ /* 0x000fea000383ffff */
.L_x_79:
[----:B------:R-:W-:-:S07]  /*b2a0*/  MOV R0, UR5 ;  /* 0x0000000500007c02 */ /* 0x000fce0008000f00 */
.L_x_246:
[----:B-1----:R1:W2:Y:S02]  /*b2b0*/  SYNCS.PHASECHK.TRANS64.TRYWAIT P0, [R0+URZ], R3 ;  /* 0x00000003000075a7 */ /* 0x0022a400080011ff */
[----:B--2---:R-:W-:Y:S05]  /*b2c0*/  @!P0 NANOSLEEP.SYNCS 0x989680 ;  /* 0x009896800000895d */ /* 0x004fea0003900000 */
[----:B------:R-:W2:Y:S02]  /*b2d0*/  @!P0 SYNCS.PHASECHK.TRANS64 P0, [R0+URZ], R3 ;  /* 0x00000003000085a7 */ /* 0x000ea400080010ff */
[----:B--2---:R-:W-:Y:S05]  /*b2e0*/  @!P0 BRA `(.L_x_246) ;  /* 0xfffffffc00f08947 */ /* 0x004fea000383ffff */
[----:B------:R-:W-:Y:S05]  /*b2f0*/  BRA `(.L_x_247) ;  /* 0xffffff94004c7947 */ /* 0x000fea000383ffff */
.L_x_80:
[----:B------:R-:W-:-:S07]  /*b300*/  MOV R0, UR5 ;  /* 0x0000000500007c02 */ /* 0x000fce0008000f00 */
.L_x_248:
[----:B-1----:R1:W2:Y:S02]  /*b310*/  SYNCS.PHASECHK.TRANS64.TRYWAIT P0, [R0+URZ], R3 ;  /* 0x00000003000075a7 */ /* 0x0022a400080011ff */
[----:B--2---:R-:W-:Y:S05]  /*b320*/  @!P0 NANOSLEEP.SYNCS 0x989680 ;  /* 0x009896800000895d */ /* 0x004fea0003900000 */
[----:B------:R-:W2:Y:S02]  /*b330*/  @!P0 SYNCS.PHASECHK.TRANS64 P0, [R0+URZ], R3 ;  /* 0x00000003000085a7 */ /* 0x000ea400080010ff */
[----:B--2---:R-:W-:Y:S05]  /*b340*/  @!P0 BRA `(.L_x_248) ;  /* 0xfffffffc00f08947 */ /* 0x004fea000383ffff */
[----:B------:R-:W-:Y:S05]  /*b350*/  BRA `(.L_x_249) ;  /* 0xffffff94005c7947 */ /* 0x000fea000383ffff */
.L_x_81:
[----:B------:R-:W-:-:S07]  /*b360*/  MOV R0, UR5 ;  /* 0x0000000500007c02 */ /* 0x000fce0008000f00 */
.L_x_250:
[----:B-1----:R1:W2:Y:S02]  /*b370*/  SYNCS.PHASECHK.TRANS64.TRYWAIT P0, [R0+URZ], R3 ;  /* 0x00000003000075a7 */ /* 0x0022a400080011ff */
[----:B--2---:R-:W-:Y:S05]  /*b380*/  @!P0 NANOSLEEP.SYNCS 0x989680 ;  /* 0x009896800000895d */ /* 0x004fea0003900000 */
[----:B------:R-:W2:Y:S02]  /*b390*/  @!P0 SYNCS.PHASECHK.TRANS64 P0, [R0+URZ], R3 ;  /* 0x00000003000085a7 */ /* 0x000ea400080010ff */
[----:B--2---:R-:W-:Y:S05]  /*b3a0*/  @!P0 BRA `(.L_x_250) ;  /* 0xfffffffc00f08947 */ /* 0x004fea000383ffff */
[----:B------:R-:W-:Y:S05]  /*b3b0*/  BRA `(.L_x_251) ;  /* 0xffffff94006c7947 */ /* 0x000fea000383ffff */
.L_x_82:
[----:B------:R-:W-:-:S07]  /*b3c0*/  MOV R0, UR5 ;  /* 0x0000000500007c02 */ /* 0x000fce0008000f00 */
.L_x_252:
[----:B-1----:R1:W2:Y:S02]  /*b3d0*/  SYNCS.PHASECHK.TRANS64.TRYWAIT P0, [R0+URZ], R3 ;  /* 0x00000003000075a7 */ /* 0x0022a400080011ff */
[----:B--2---:R-:W-:Y:S05]  /*b3e0*/  @!P0 NANOSLEEP.SYNCS 0x989680 ;  /* 0x009896800000895d */ /* 0x004fea0003900000 */
[----:B------:R-:W2:Y:S02]  /*b3f0*/  @!P0 SYNCS.PHASECHK.TRANS64 P0, [R0+URZ], R3 ;  /* 0x00000003000085a7 */ /* 0x000ea400080010ff */
[----:B--2---:R-:W-:Y:S05]  /*b400*/  @!P0 BRA `(.L_x_252) ;  /* 0xfffffffc00f08947 */ /* 0x004fea000383ffff */
[----:B------:R-:W-:Y:S05]  /*b410*/  BRA `(.L_x_253) ;  /* 0xffffff94007c7947 */ /* 0x000fea000383ffff */
.L_x_83:
[----:B------:R-:W-:-:S07]  /*b420*/  MOV R0, UR5 ;  /* 0x0000000500007c02 */ /* 0x000fce0008000f00 */
.L_x_254:
[----:B-1----:R1:W2:Y:S02]  /*b430*/  SYNCS.PHASECHK.TRANS64.TRYWAIT P0, [R0+URZ], R3 ;  /* 0x00000003000075a7 */ /* 0x0022a400080011ff */
[----:B--2---:R-:W-:Y:S05]  /*b440*/  @!P0 NANOSLEEP.SYNCS 0x989680 ;  /* 0x009896800000895d */ /* 0x004fea0003900000 */
[----:B------:R-:W2:Y:S02]  /*b450*/  @!P0 SYNCS.PHASECHK.TRANS64 P0, [R0+URZ], R3 ;  /* 0x00000003000085a7 */ /* 0x000ea400080010ff */
[----:B--2---:R-:W-:Y:S05]  /*b460*/  @!P0 BRA `(.L_x_254) ;  /* 0xfffffffc00f08947 */ /* 0x004fea000383ffff */
[----:B------:R-:W-:Y:S05]  /*b470*/  BRA `(.L_x_255) ;  /* 0xffffff94008c7947 */ /* 0x000fea000383ffff */
.L_x_84:
[----:B------:R-:W-:-:S07]  /*b480*/  MOV R0, UR5 ;  /* 0x0000000500007c02 */ /* 0x000fce0008000f00 */
.L_x_256:
[----:B-1----:R1:W2:Y:S02]  /*b490*/  SYNCS.PHASECHK.TRANS64.TRYWAIT P0, [R0+URZ], R3 ;  /* 0x00000003000075a7 */ /* 0x0022a400080011ff */
[----:B--2---:R-:W-:Y:S05]  /*b4a0*/  @!P0 NANOSLEEP.SYNCS 0x989680 ;  /* 0x009896800000895d */ /* 0x004fea0003900000 */
[----:B------:R-:W2:Y:S02]  /*b4b0*/  @!P0 SYNCS.PHASECHK.TRANS64 P0, [R0+URZ], R3 ;  /* 0x00000003000085a7 */ /* 0x000ea400080010ff */
[----:B--2---:R-:W-:Y:S05]  /*b4c0*/  @!P0 BRA `(.L_x_256) ;  /* 0xfffffffc00f08947 */ /* 0x004fea000383ffff */
[----:B------:R-:W-:Y:S05]  /*b4d0*/  BRA `(.L_x_257) ;  /* 0xffffff94009c7947 */ /* 0x000fea000383ffff */
.L_x_85:
[----:B------:R-:W-:-:S07]  /*b4e0*/  MOV R0, UR5 ;  /* 0x0000000500007c02 */ /* 0x000fce0008000f00 */
.L_x_258:
[----:B-1----:R1:W2:Y:S02]  /*b4f0*/  SYNCS.PHASECHK.TRANS64.TRYWAIT P0, [R0+URZ], R3 ;  /* 0x00000003000075a7 */ /* 0x0022a400080011ff */
[----:B--2---:R-:W-:Y:S05]  /*b500*/  @!P0 NANOSLEEP.SYNCS 0x989680 ;  /* 0x009896800000895d */ /* 0x004fea0003900000 */
[----:B------:R-:W2:Y:S02]  /*b510*/  @!P0 SYNCS.PHASECHK.TRANS64 P0, [R0+URZ], R3 ;  /* 0x00000003000085a7 */ /* 0x000ea400080010ff */
[----:B--2---:R-:W-:Y:S05]  /*b520*/  @!P0 BRA `(.L_x_258) ;  /* 0xfffffffc00f08947 */ /* 0x004fea000383ffff */
[----:B------:R-:W-:Y:S05]  /*b530*/  BRA `(.L_x_259) ;  /* 0xffffff9400ac7947 */ /* 0x000fea000383ffff */
.L_x_86:
[----:B------:R-:W-:-:S07]  /*b540*/  MOV R0, UR5 ;  /* 0x0000000500007c02 */ /* 0x000fce0008000f00 */
.L_x_260:
[----:B-1----:R1:W2:Y:S02]  /*b550*/  SYNCS.PHASECHK.TRANS64.TRYWAIT P0, [R0+URZ], R3 ;  /* 0x00000003000075a7 */ /* 0x0022a400080011ff */
[----:B--2---:R-:W-:Y:S05]  /*b560*/  @!P0 NANOSLEEP.SYNCS 0x989680 ;  /* 0x009896800000895d */ /* 0x004fea0003900000 */
[----:B------:R-:W2:Y:S02]  /*b570*/  @!P0 SYNCS.PHASECHK.TRANS64 P0, [R0+URZ], R3 ;  /* 0x00000003000085a7 */ /* 0x000ea400080010ff */
[----:B--2---:R-:W-:Y:S05]  /*b580*/  @!P0 BRA `(.L_x_260) ;  /* 0xfffffffc00f08947 */ /* 0x004fea000383ffff */
[----:B------:R-:W-:Y:S05]  /*b590*/  BRA `(.L_x_261) ;  /* 0xffffff9400bc7947 */ /* 0x000fea000383ffff */
.L_x_87:
[----:B------:R-:W-:-:S07]  /*b5a0*/  MOV R0, UR5 ;  /* 0x0000000500007c02 */ /* 0x000fce0008000f00 */
.L_x_262:
[----:B-1----:R1:W2:Y:S02]  /*b5b0*/  SYNCS.PHASECHK.TRANS64.TRYWAIT P0, [R0+URZ], R3 ;  /* 0x00000003000075a7 */ /* 0x0022a400080011ff */
[----:B--2---:R-:W-:Y:S05]  /*b5c0*/  @!P0 NANOSLEEP.SYNCS 0x989680 ;  /* 0x009896800000895d */ /* 0x004fea0003900000 */
[----:B------:R-:W2:Y:S02]  /*b5d0*/  @!P0 SYNCS.PHASECHK.TRANS64 P0, [R0+URZ], R3 ;  /* 0x00000003000085a7 */ /* 0x000ea400080010ff */
[----:B--2---:R-:W-:Y:S05]  /*b5e0*/  @!P0 BRA `(.L_x_262) ;  /* 0xfffffffc00f08947 */ /* 0x004fea000383ffff */
[----:B------:R-:W-:Y:S05]  /*b5f0*/  BRA `(.L_x_263) ;  /* 0xffffff9400cc7947 */ /* 0x000fea000383ffff */
.L_x_88:
[----:B------:R-:W-:-:S07]  /*b600*/  MOV R0, UR5 ;  /* 0x0000000500007c02 */ /* 0x000fce0008000f00 */
.L_x_264:
[----:B-1----:R1:W2:Y:S02]  /*b610*/  SYNCS.PHASECHK.TRANS64.TRYWAIT P0, [R0+URZ], R3 ;  /* 0x00000003000075a7 */ /* 0x0022a400080011ff */
[----:B--2---:R-:W-:Y:S05]  /*b620*/  @!P0 NANOSLEEP.SYNCS 0x989680 ;  /* 0x009896800000895d */ /* 0x004fea0003900000 */
[----:B------:R-:W2:Y:S02]  /*b630*/  @!P0 SYNCS.PHASECHK.TRANS64 P0, [R0+URZ], R3 ;  /* 0x00000003000085a7 */ /* 0x000ea400080010ff */
[----:B--2---:R-:W-:Y:S05]  /*b640*/  @!P0 BRA `(.L_x_264) ;  /* 0xfffffffc00f08947 */ /* 0x004fea000383ffff */
[----:B------:R-:W-:Y:S05]  /*b650*/  BRA `(.L_x_265) ;  /* 0xffffff9400dc7947 */ /* 0x000fea000383ffff */
.L_x_89:
[----:B------:R-:W-:-:S07]  /*b660*/  MOV R0, UR5 ;  /* 0x0000000500007c02 */ /* 0x000fce0008000f00 */
.L_x_266:
[----:B-1----:R1:W2:Y:S02]  /*b670*/  SYNCS.PHASECHK.TRANS64.TRYWAIT P0, [R0+URZ], R3 ;  /* 0x00000003000075a7 */ /* 0x0022a400080011ff */
[----:B--2---:R-:W-:Y:S05]  /*b680*/  @!P0 NANOSLEEP.SYNCS 0x989680 ;  /* 0x009896800000895d */ /* 0x004fea0003900000 */
[----:B------:R-:W2:Y:S02]  /*b690*/  @!P0 SYNCS.PHASECHK.TRANS64 P0, [R0+URZ], R3 ;  /* 0x00000003000085a7 */ /* 0x000ea400080010ff */
[----:B--2---:R-:W-:Y:S05]  /*b6a0*/  @!P0 BRA `(.L_x_266) ;  /* 0xfffffffc00f08947 */ /* 0x004fea000383ffff */
[----:B------:R-:W-:Y:S05]  /*b6b0*/  BRA `(.L_x_267) ;  /* 0xffffff9400ec7947 */ /* 0x000fea000383ffff */
.L_x_90:
[----:B------:R-:W-:-:S07]  /*b6c0*/  MOV R0, UR5 ;  /* 0x0000000500007c02 */ /* 0x000fce0008000f00 */
.L_x_268:
[----:B-1----:R1:W2:Y:S02]  /*b6d0*/  SYNCS.PHASECHK.TRANS64.TRYWAIT P0, [R0+URZ], R3 ;  /* 0x00000003000075a7 */ /* 0x0022a400080011ff */
[----:B--2---:R-:W-:Y:S05]  /*b6e0*/  @!P0 NANOSLEEP.SYNCS 0x989680 ;  /* 0x009896800000895d */ /* 0x004fea0003900000 */
[----:B------:R-:W2:Y:S02]  /*b6f0*/  @!P0 SYNCS.PHASECHK.TRANS64 P0, [R0+URZ], R3 ;  /* 0x00000003000085a7 */ /* 0x000ea400080010ff */
[----:B--2---:R-:W-:Y:S05]  /*b700*/  @!P0 BRA `(.L_x_268) ;  /* 0xfffffffc00f08947 */ /* 0x004fea000383ffff */
[----:B------:R-:W-:Y:S05]  /*b710*/  BRA `(.L_x_269) ;  /* 0xffffff9400fc7947 */ /* 0x000fea000383ffff */
.L_x_91:
[----:B------:R-:W-:-:S07]  /*b720*/  MOV R0, UR5 ;  /* 0x0000000500007c02 */ /* 0x000fce0008000f00 */
.L_x_270:
[----:B-1----:R1:W2:Y:S02]  /*b730*/  SYNCS.PHASECHK.TRANS64.TRYWAIT P0, [R0+URZ], R3 ;  /* 0x00000003000075a7 */ /* 0x0022a400080011ff */
[----:B--2---:R-:W-:Y:S05]  /*b740*/  @!P0 NANOSLEEP.SYNCS 0x989680 ;  /* 0x009896800000895d */ /* 0x004fea0003900000 */
[----:B------:R-:W2:Y:S02]  /*b750*/  @!P0 SYNCS.PHASECHK.TRANS64 P0, [R0+URZ], R3 ;  /* 0x00000003000085a7 */ /* 0x000ea400080010ff */
[----:B--2---:R-:W-:Y:S05]  /*b760*/  @!P0 BRA `(.L_x_270) ;  /* 0xfffffffc00f08947 */ /* 0x004fea000383ffff */
[----:B------:R-:W-:Y:S05]  /*b770*/  BRA `(.L_x_271) ;  /* 0xffffff98000c7947 */ /* 0x000fea000383ffff */
.L_x_94:
[----:B------:R-:W-:-:S07]  /*b780*/  MOV R4, UR4 ;  /* 0x0000000400047c02 */ /* 0x000fce0008000f00 */
.L_x_272:
[----:B--2---:R2:W3:Y:S02]  /*b790*/  SYNCS.PHASECHK.TRANS64.TRYWAIT P1, [R4+URZ+0x378], R7 ;  /* 0x00037807040075a7 */ /* 0x0044e400080211ff */
[----:B---3--:R-:W-:Y:S05]  /*b7a0*/  @!P1 NANOSLEEP.SYNCS 0x989680 ;  /* 0x009896800000995d */ /* 0x008fea0003900000 */
[----:B------:R-:W3:Y:S02]  /*b7b0*/  @!P1 SYNCS.PHASECHK.TRANS64 P1, [R4+URZ+0x378], R7 ;  /* 0x00037807040095a7 */ /* 0x000ee400080210ff */
[----:B---3--:R-:W-:Y:S05]  /*b7c0*/  @!P1 BRA `(.L_x_272) ;  /* 0xfffffffc00f09947 */ /* 0x008fea000383ffff */
[----:B------:R-:W-:Y:S05]  /*b7d0*/  BRA `(.L_x_273) ;  /* 0xffffff9800747947 */ /* 0x000fea000383ffff */
.L_x_95:
[----:B--2---:R-:W-:-:S07]  /*b7e0*/  MOV R4, UR4 ;  /* 0x0000000400047c02 */ /* 0x004fce0008000f00 */
.L_x_274:
[----:B--2---:R2:W3:Y:S02]  /*b7f0*/  SYNCS.PHASECHK.TRANS64.TRYWAIT P1, [R4+URZ+0x370], R5 ;  /* 0x00037005040075a7 */ /* 0x0044e400080211ff */
[----:B---3--:R-:W-:Y:S05]  /*b800*/  @!P1 NANOSLEEP.SYNCS 0x989680 ;  /* 0x009896800000995d */ /* 0x008fea0003900000 */
[----:B------:R-:W3:Y:S02]  /*b810*/  @!P1 SYNCS.PHASECHK.TRANS64 P1, [R4+URZ+0x370], R5 ;  /* 0x00037005040095a7 */ /* 0x000ee400080210ff */
[----:B---3--:R-:W-:Y:S05]  /*b820*/  @!P1 BRA `(.L_x_274) ;  /* 0xfffffffc00f09947 */ /* 0x008fea000383ffff */
[----:B------:R-:W-:Y:S05]  /*b830*/  BRA `(.L_x_275) ;  /* 0xffffff98007c7947 */ /* 0x000fea000383ffff */
.L_x_105:
[----:B--2---:R-:W-:-:S04]  /*b840*/  MOV R5, UR5 ;  /* 0x0000000500057c02 */ /* 0x004fc80008000f00 */
[----:B------:R2:W3:Y:S03]  /*b850*/  SYNCS.PHASECHK.TRANS64.TRYWAIT P0, [R5+URZ+0x8], R6 ;  /* 0x00000806050075a7 */ /* 0x0004e600080011ff */
[----:B---3--:R-:W-:Y:S05]  /*b860*/  @!P0 NANOSLEEP.SYNCS 0x989680 ;  /* 0x009896800000895d */ /* 0x008fea0003900000 */
[----:B------:R-:W3:Y:S02]  /*b870*/  @!P0 SYNCS.PHASECHK.TRANS64 P0, [R5+URZ+0x8], R6 ;  /* 0x00000806050085a7 */ /* 0x000ee400080010ff */
[----:B---3--:R-:W-:Y:S05]  /*b880*/  @!P0 BRA `(.L_x_105) ;  /* 0xfffffffc00ec8947 */ /* 0x008fea000383ffff */
[----:B------:R-:W-:Y:S05]  /*b890*/  BRA `(.L_x_104) ;  /* 0xffffff9c00447947 */ /* 0x000fea000383ffff */
.L_x_107:
[----:B------:R-:W-:Y:S01]  /*b8a0*/  BSSY B0, `(.L_x_276) ;  /* 0x0000006000007945 */ /* 0x000fe20003800000 */
[----:B------:R-:W-:-:S07]  /*b8b0*/  MOV R15, 0xffffffff ;  /* 0xffffffff000f7802 */ /* 0x000fce0000000f00 */
[----:B-12--5:R-:W-:Y:S05]  /*b8c0*/  WARPSYNC.COLLECTIVE R15, `(.L_x_277) ;  /* 0x000000000f0c7348 */ /* 0x026fea0003c00000 */
[----:B------:R-:W-:Y:S02]  /*b8d0*/  ELECT P6, UR79, PT ;  /* 0x00000000004f782f */ /* 0x000fe400038c0000 */
[----:B------:R-:W-:Y:S01]  /*b8e0*/  MOV R14, UR79 ;  /* 0x0000004f000e7c02 */ /* 0x000fe20008000f00 */
[----:B-12--5:R-:W-:Y:S10]  /*b8f0*/  ENDCOLLECTIVE ;  /* 0x000000000000791b */ /* 0x026ff40003800000 */
.L_x_277:
[----:B------:R-:W-:Y:S05]  /*b900*/  BSYNC B0 ;  /* 0x0000000000007941 */ /* 0x000fea0003800000 */
.L_x_276:
[----:B------:R-:W-:Y:S05]  /*b910*/  BRA `(.L_x_278) ;  /* 0xffffff9c00747947 */ /* 0x000fea000383ffff */
.L_x_109:
[----:B--2---:R-:W-:-:S04]  /*b920*/  MOV R3, UR5 ;  /* 0x0000000500037c02 */ /* 0x004fc80008000f00 */
[----:B------:R2:W3:Y:S03]  /*b930*/  SYNCS.PHASECHK.TRANS64.TRYWAIT P0, [R3+URZ+0x8], R4 ;  /* 0x00000804030075a7 */ /* 0x0004e600080011ff */
[----:B---3--:R-:W-:Y:S05]  /*b940*/  @!P0 NANOSLEEP.SYNCS 0x989680 ;  /* 0x009896800000895d */ /* 0x008fea0003900000 */
[----:B------:R-:W3:Y:S02]  /*b950*/  @!P0 SYNCS.PHASECHK.TRANS64 P0, [R3+URZ+0x8], R4 ;  /* 0x00000804030085a7 */ /* 0x000ee400080010ff */
[----:B---3--:R-:W-:Y:S05]  /*b960*/  @!P0 BRA `(.L_x_109) ;  /* 0xfffffffc00ec8947 */ /* 0x008fea000383ffff */
[----:B------:R-:W-:Y:S05]  /*b970*/  BRA `(.L_x_108) ;  /* 0xffffff9c00787947 */ /* 0x000fea000383ffff */
.L_x_110:
[----:B------:R-:W-:-:S07]  /*b980*/  MOV R4, UR14 ;  /* 0x0000000e00047c02 */ /* 0x000fce0008000f00 */
.L_x_279:
[----:B-1----:R1:W2:Y:S02]  /*b990*/  SYNCS.PHASECHK.TRANS64.TRYWAIT P0, [R4+URZ+0x370], R5 ;  /* 0x00037005040075a7 */ /* 0x0022a400080011ff */
[----:B--2---:R-:W-:Y:S05]  /*b9a0*/  @!P0 NANOSLEEP.SYNCS 0x989680 ;  /* 0x009896800000895d */ /* 0x004fea0003900000 */
[----:B------:R-:W2:Y:S02]  /*b9b0*/  @!P0 SYNCS.PHASECHK.TRANS64 P0, [R4+URZ+0x370], R5 ;  /* 0x00037005040085a7 */ /* 0x000ea400080010ff */
[----:B--2---:R-:W-:Y:S05]  /*b9c0*/  @!P0 BRA `(.L_x_279) ;  /* 0xfffffffc00f08947 */ /* 0x004fea000383ffff */
[----:B------:R-:W-:Y:S05]  /*b9d0*/  BRA `(.L_x_280) ;  /* 0xffffffa0005c7947 */ /* 0x000fea000383ffff */
.L_x_112:
[----:B------:R-:W-:-:S07]  /*b9e0*/  MOV R4, UR19 ;  /* 0x0000001300047c02 */ /* 0x000fce0008000f00 */
.L_x_281:
[----:B-1----:R1:W2:Y:S02]  /*b9f0*/  SYNCS.PHASECHK.TRANS64.TRYWAIT P0, [R4+URZ+0x390], R5 ;  /* 0x00039005040075a7 */ /* 0x0022a400080011ff */
[----:B--2---:R-:W-:Y:S05]  /*ba00*/  @!P0 NANOSLEEP.SYNCS 0x989680 ;  /* 0x009896800000895d */ /* 0x004fea0003900000 */
[----:B------:R-:W2:Y:S02]  /*ba10*/  @!P0 SYNCS.PHASECHK.TRANS64 P0, [R4+URZ+0x390], R5 ;  /* 0x00039005040085a7 */ /* 0x000ea400080010ff */
[----:B--2---:R-:W-:Y:S05]  /*ba20*/  @!P0 BRA `(.L_x_281) ;  /* 0xfffffffc00f08947 */ /* 0x004fea000383ffff */
[----:B------:R-:W-:Y:S05]  /*ba30*/  BRA `(.L_x_111) ;  /* 0xffffffa0007c7947 */ /* 0x000fea000383ffff */
.L_x_116:
[----:B-1----:R-:W-:Y:S07]  /*ba40*/  MOV R4, UR11 ;  /* 0x0000000b00047c02 */ /* 0x002fee0008000f00 */
.L_x_282:
[----:B-1----:R1:W2:Y:S02]  /*ba50*/  SYNCS.PHASECHK.TRANS64.TRYWAIT P0, [R4+URZ], R7 ;  /* 0x00000007040075a7 */ /* 0x0022a400080011ff */
[----:B--2---:R-:W-:Y:S05]  /*ba60*/  @!P0 NANOSLEEP.SYNCS 0x989680 ;  /* 0x009896800000895d */ /* 0x004fea0003900000 */
[----:B------:R-:W2:Y:S02]  /*ba70*/  @!P0 SYNCS.PHASECHK.TRANS64 P0, [R4+URZ], R7 ;  /* 0x00000007040085a7 */ /* 0x000ea400080010ff */
[----:B--2---:R-:W-:Y:S05]  /*ba80*/  @!P0 BRA `(.L_x_282) ;  /* 0xfffffffc00f08947 */ /* 0x004fea000383ffff */
[----:B------:R-:W-:Y:S05]  /*ba90*/  BRA `(.L_x_115) ;  /* 0xffffffa000a07947 */ /* 0x000fea000383ffff */
.L_x_120:
[----:B--2---:R-:W-:-:S07]  /*baa0*/  MOV R0, UR4 ;  /* 0x0000000400007c02 */ /* 0x004fce0008000f00 */
.L_x_283:
[----:B-1----:R1:W2:Y:S02]  /*bab0*/  SYNCS.PHASECHK.TRANS64.TRYWAIT P0, [R0+URZ], R5 ;  /* 0x00000005000075a7 */ /* 0x0022a400080011ff */
[----:B--2---:R-:W-:Y:S05]  /*bac0*/  @!P0 NANOSLEEP.SYNCS 0x989680 ;  /* 0x009896800000895d */ /* 0x004fea0003900000 */
[----:B------:R-:W2:Y:S02]  /*bad0*/  @!P0 SYNCS.PHASECHK.TRANS64 P0, [R0+URZ], R5 ;  /* 0x00000005000085a7 */ /* 0x000ea400080010ff */
[----:B--2---:R-:W-:Y:S05]  /*bae0*/  @!P0 BRA `(.L_x_283) ;  /* 0xfffffffc00f08947 */ /* 0x004fea000383ffff */
[----:B------:R-:W-:Y:S05]  /*baf0*/  BRA `(.L_x_284) ;  /* 0xffffffa400547947 */ /* 0x000fea000383ffff */
.L_x_123:
[----:B------:R-:W-:-:S07]  /*bb00*/  MOV R0, UR14 ;  /* 0x0000000e00007c02 */ /* 0x000fce0008000f00 */
.L_x_285:
[----:B-1----:R1:W2:Y:S02]  /*bb10*/  SYNCS.PHASECHK.TRANS64.TRYWAIT P1, [R0+URZ+0x3a0], R5 ;  /* 0x0003a005000075a7 */ /* 0x0022a400080211ff */
[----:B--2---:R-:W-:Y:S05]  /*bb20*/  @!P1 NANOSLEEP.SYNCS 0x989680 ;  /* 0x009896800000995d */ /* 0x004fea0003900000 */
[----:B------:R-:W2:Y:S02]  /*bb30*/  @!P1 SYNCS.PHASECHK.TRANS64 P1, [R0+URZ+0x3a0], R5 ;  /* 0x0003a005000095a7 */ /* 0x000ea400080210ff */
[----:B--2---:R-:W-:Y:S05]  /*bb40*/  @!P1 BRA `(.L_x_285) ;  /* 0xfffffffc00f09947 */ /* 0x004fea000383ffff */
[----:B------:R-:W-:Y:S05]  /*bb50*/  BRA `(.L_x_286) ;  /* 0xffffffa400a07947 */ /* 0x000fea000383ffff */
.L_x_128:
[----:B------:R-:W-:Y:S07]  /*bb60*/  MOV R2, UR31 ;  /* 0x0000001f00027c02 */ /* 0x000fee0008000f00 */
.L_x_287:
[----:B--2---:R2:W3:Y:S02]  /*bb70*/  SYNCS.PHASECHK.TRANS64.TRYWAIT P0, [R2+URZ+0x370], R3 ;  /* 0x00037003020075a7 */ /* 0x0044e400080011ff */
[----:B---3--:R-:W-:Y:S05]  /*bb80*/  @!P0 NANOSLEEP.SYNCS 0x989680 ;  /* 0x009896800000895d */ /* 0x008fea0003900000 */
[----:B------:R-:W3:Y:S02]  /*bb90*/  @!P0 SYNCS.PHASECHK.TRANS64 P0, [R2+URZ+0x370], R3 ;  /* 0x00037003020085a7 */ /* 0x000ee400080010ff */
[----:B---3--:R-:W-:Y:S05]  /*bba0*/  @!P0 BRA `(.L_x_287) ;  /* 0xfffffffc00f08947 */ /* 0x008fea000383ffff */
[----:B------:R-:W-:Y:S05]  /*bbb0*/  BRA `(.L_x_288) ;  /* 0xffffffa800e07947 */ /* 0x000fea000383ffff */
.L_x_131:
[----:B------:R-:W-:Y:S07]  /*bbc0*/  MOV R2, UR31 ;  /* 0x0000001f00027c02 */ /* 0x000fee0008000f00 */
.L_x_289:
[----:B-1----:R1:W2:Y:S02]  /*bbd0*/  SYNCS.PHASECHK.TRANS64.TRYWAIT P2, [R2+URZ+0x368], R3 ;  /* 0x00036803020075a7 */ /* 0x0022a400080411ff */
[----:B--2---:R-:W-:Y:S05]  /*bbe0*/  @!P2 NANOSLEEP.SYNCS 0x989680 ;  /* 0x009896800000a95d */ /* 0x004fea0003900000 */
[----:B------:R-:W2:Y:S02]  /*bbf0*/  @!P2 SYNCS.PHASECHK.TRANS64 P2, [R2+URZ+0x368], R3 ;  /* 0x000368030200a5a7 */ /* 0x000ea400080410ff */
[----:B--2---:R-:W-:Y:S05]  /*bc00*/  @!P2 BRA `(.L_x_289) ;  /* 0xfffffffc00f0a947 */ /* 0x004fea000383ffff */
[----:B------:R-:W-:Y:S05]  /*bc10*/  BRA `(.L_x_130) ;  /* 0xffffffb000447947 */ /* 0x000fea000383ffff */
.L_x_134:
[----:B-1----:R-:W-:Y:S07]  /*bc20*/  MOV R3, UR31 ;  /* 0x0000001f00037c02 */ /* 0x002fee0008000f00 */
.L_x_290:
[----:B-1----:R1:W2:Y:S02]  /*bc30*/  SYNCS.PHASECHK.TRANS64.TRYWAIT P1, [R3+URZ+0x350], R8 ;  /* 0x00035008030075a7 */ /* 0x0022a400080211ff */
[----:B--2---:R-:W-:Y:S05]  /*bc40*/  @!P1 NANOSLEEP.SYNCS 0x989680 ;  /* 0x009896800000995d */ /* 0x004fea0003900000 */
[----:B------:R-:W2:Y:S02]  /*bc50*/  @!P1 SYNCS.PHASECHK.TRANS64 P1, [R3+URZ+0x350], R8 ;  /* 0x00035008030095a7 */ /* 0x000ea400080210ff */
[----:B--2---:R-:W-:Y:S05]  /*bc60*/  @!P1 BRA `(.L_x_290) ;  /* 0xfffffffc00f09947 */ /* 0x004fea000383ffff */
[----:B------:R-:W-:Y:S05]  /*bc70*/  BRA `(.L_x_291) ;  /* 0xffffffb000d47947 */ /* 0x000fea000383ffff */
.L_x_135:
[----:B------:R-:W-:Y:S07]  /*bc80*/  MOV R3, UR31 ;  /* 0x0000001f00037c02 */ /* 0x000fee0008000f00 */
.L_x_292:
[----:B-1----:R1:W2:Y:S02]  /*bc90*/  SYNCS.PHASECHK.TRANS64.TRYWAIT P0, [R3+URZ+0x358], R8 ;  /* 0x00035808030075a7 */ /* 0x0022a400080011ff */
[----:B--2---:R-:W-:Y:S05]  /*bca0*/  @!P0 NANOSLEEP.SYNCS 0x989680 ;  /* 0x009896800000895d */ /* 0x004fea0003900000 */
[----:B------:R-:W2:Y:S02]  /*bcb0*/  @!P0 SYNCS.PHASECHK.TRANS64 P0, [R3+URZ+0x358], R8 ;  /* 0x00035808030085a7 */ /* 0x000ea400080010ff */
[----:B--2---:R-:W-:Y:S05]  /*bcc0*/  @!P0 BRA `(.L_x_292) ;  /* 0xfffffffc00f08947 */ /* 0x004fea000383ffff */
[----:B------:R-:W-:Y:S05]  /*bcd0*/  BRA `(.L_x_293) ;  /* 0xffffffb400347947 */ /* 0x000fea000383ffff */
.L_x_137:
[----:B--2---:R-:W-:-:S07]  /*bce0*/  MOV R0, UR31 ;  /* 0x0000001f00007c02 */ /* 0x004fce0008000f00 */
.L_x_294:
[----:B-1----:R1:W2:Y:S02]  /*bcf0*/  SYNCS.PHASECHK.TRANS64.TRYWAIT P0, [R0+URZ+0x350], R3 ;  /* 0x00035003000075a7 */ /* 0x0022a400080011ff */
[----:B--2---:R-:W-:Y:S05]  /*bd00*/  @!P0 NANOSLEEP.SYNCS 0x989680 ;  /* 0x009896800000895d */ /* 0x004fea0003900000 */
[----:B------:R-:W2:Y:S02]  /*bd10*/  @!P0 SYNCS.PHASECHK.TRANS64 P0, [R0+URZ+0x350], R3 ;  /* 0x00035003000085a7 */ /* 0x000ea400080010ff */
[----:B--2---:R-:W-:Y:S05]  /*bd20*/  @!P0 BRA `(.L_x_294) ;  /* 0xfffffffc00f08947 */ /* 0x004fea000383ffff */
[----:B------:R-:W-:Y:S05]  /*bd30*/  BRA `(.L_x_295) ;  /* 0xffffffb400bc7947 */ /* 0x000fea000383ffff */
.L_x_139:
[----:B------:R-:W-:Y:S07]  /*bd40*/  MOV R0, UR44 ;  /* 0x0000002c00007c02 */ /* 0x000fee0008000f00 */
.L_x_296:
[----:B-1----:R1:W2:Y:S02]  /*bd50*/  SYNCS.PHASECHK.TRANS64.TRYWAIT P0, [R0+URZ+0x370], R3 ;  /* 0x00037003000075a7 */ /* 0x0022a400080011ff */
[----:B--2---:R-:W-:Y:S05]  /*bd60*/  @!P0 NANOSLEEP.SYNCS 0x989680 ;  /* 0x009896800000895d */ /* 0x004fea0003900000 */
[----:B------:R-:W2:Y:S02]  /*bd70*/  @!P0 SYNCS.PHASECHK.TRANS64 P0, [R0+URZ+0x370], R3 ;  /* 0x00037003000085a7 */ /* 0x000ea400080010ff */
[----:B--2---:R-:W-:Y:S05]  /*bd80*/  @!P0 BRA `(.L_x_296) ;  /* 0xfffffffc00f08947 */ /* 0x004fea000383ffff */
[----:B------:R-:W-:Y:S05]  /*bd90*/  BRA `(.L_x_297) ;  /* 0xffffffb8008c7947 */ /* 0x000fea000383ffff */
.L_x_150:
[----:B---3--:R3:W1:Y:S02]  /*bda0*/  SYNCS.PHASECHK.TRANS64.TRYWAIT P1, [R0+URZ+0x340], R5 ;  /* 0x00034005000075a7 */ /* 0x00866400080211ff */
[----:B-1----:R-:W-:Y:S05]  /*bdb0*/  @!P1 NANOSLEEP.SYNCS 0x989680 ;  /* 0x009896800000995d */ /* 0x002fea0003900000 */
[----:B------:R-:W1:Y:S02]  /*bdc0*/  @!P1 SYNCS.PHASECHK.TRANS64 P1, [R0+URZ+0x340], R5 ;  /* 0x00034005000095a7 */ /* 0x000e6400080210ff */
[----:B-1----:R-:W-:Y:S05]  /*bdd0*/  @!P1 BRA `(.L_x_150) ;  /* 0xfffffffc00f09947 */ /* 0x002fea000383ffff */
[----:B------:R-:W-:Y:S05]  /*bde0*/  BRA `(.L_x_149) ;  /* 0xffffffc800507947 */ /* 0x000fea000383ffff */
.L_x_152:
[----:B----4-:R4:W1:Y:S02]  /*bdf0*/  SYNCS.PHASECHK.TRANS64.TRYWAIT P0, [R104+URZ+0x380], R3 ;  /* 0x00038003680075a7 */ /* 0x01086400080011ff */
[----:B-1----:R-:W-:Y:S05]  /*be00*/  @!P0 NANOSLEEP.SYNCS 0x989680 ;  /* 0x009896800000895d */ /* 0x002fea0003900000 */
[----:B------:R-:W1:Y:S02]  /*be10*/  @!P0 SYNCS.PHASECHK.TRANS64 P0, [R104+URZ+0x380], R3 ;  /* 0x00038003680085a7 */ /* 0x000e6400080010ff */
[----:B-1----:R-:W-:Y:S05]  /*be20*/  @!P0 BRA `(.L_x_152) ;  /* 0xfffffffc00f08947 */ /* 0x002fea000383ffff */
[----:B------:R-:W-:Y:S05]  /*be30*/  BRA `(.L_x_151) ;  /* 0xffffffc800a07947 */ /* 0x000fea000383ffff */
.L_x_161:
[----:B---3--:R3:W4:Y:S02]  /*be40*/  SYNCS.PHASECHK.TRANS64.TRYWAIT P0, [R117+URZ+0x340], R4 ;  /* 0x00034004750075a7 */ /* 0x00872400080011ff */
[----:B----4-:R-:W-:Y:S05]  /*be50*/  @!P0 NANOSLEEP.SYNCS 0x989680 ;  /* 0x009896800000895d */ /* 0x010fea0003900000 */
[----:B------:R-:W4:Y:S02]  /*be60*/  @!P0 SYNCS.PHASECHK.TRANS64 P0, [R117+URZ+0x340], R4 ;  /* 0x00034004750085a7 */ /* 0x000f2400080010ff */
[----:B----4-:R-:W-:Y:S05]  /*be70*/  @!P0 BRA `(.L_x_161) ;  /* 0xfffffffc00f08947 */ /* 0x010fea000383ffff */
[----:B------:R-:W-:Y:S05]  /*be80*/  BRA `(.L_x_160) ;  /* 0xffffffd400c07947 */ /* 0x000fea000383ffff */
        .weak           $__internal_0_$__cuda_sm10x_tcgen05_guardrail_trap_col_being_dealloced_not_returned_by_alloc
        .type           $__internal_0_$__cuda_sm10x_tcgen05_guardrail_trap_col_being_dealloced_not_returned_by_alloc,@function
        .size           $__internal_0_$__cuda_sm10x_tcgen05_guardrail_trap_col_being_dealloced_not_returned_by_alloc,($__internal_1_$__cuda_sm10x_tcgen05_guardrail_trap_phase_invalid_during_alloc - $__internal_0_$__cuda_sm10x_tcgen05_guardrail_trap_col_being_dealloced_not_returned_by_alloc)
$__internal_0_$__cuda_sm10x_tcgen05_guardrail_trap_col_being_dealloced_not_returned_by_alloc:
[----:B------:R-:W-:Y:S05]  /*be90*/  BPT.TRAP 0x1 ;  /* 0x000000040000795c */ /* 0x000fea0000300000 */
[----:B------:R-:W-:-:S04]  /*bea0*/  HFMA2 R3, -RZ, RZ, 0, 0 ;  /* 0x00000000ff037431 */ /* 0x000fc800000001ff */
[----:B------:R-:W-:Y:S05]  /*beb0*/  RET.REL.NODEC R2 `(_ZN7cutlass13device_kernelINS_4conv6kernel13ConvUniversalINS1_16ConvProblemShapeILNS1_8OperatorE0ELi2EEENS1_10collective14CollectiveConvINS1_47MainloopSm100TmaUmmaWarpSpecializedImplicitGemmILS5_0ELi52ELi2ELi1ELi2EN4cute5tupleIJNSA_1CILi2EEENSC_ILi1EEESE_EEEEENSB_IJNSC_ILi128EEESH_NSB_IJNSC_ILi32EEEEEEEEENS_12float_e4m3_tESL_NSA_8TiledMMAINSA_8MMA_AtomIJNSA_10MMA_TraitsINSA_25SM100_MMA_F8F6F4_2x1SM_SSEJSL_SL_fSH_SH_NSA_17integral_constantINSA_4UMMA5MajorELSS_0EEEST_NSQ_INSR_7ScaleInELSU_0EEESV_EEEEEENSA_6LayoutINSB_IJSE_SE_SE_EEENSB_IJNSC_ILi0EEES10_S10_EEEEENSB_IJNSA_10UnderscoreES13_S13_EEEEENS7_6detail27Sm100ImplicitGemmTileTraitsINSA_25SM100_TMA_2SM_LOAD_IM2COLENSA_14ComposedLayoutINSA_7SwizzleILi1ELi4ELi3EEENSA_18smem_ptr_flag_bitsILi8EEENSY_INSB_IJNSC_ILi8EEESI_EEENSB_IJSI_SE_EEEEEEEvEENS17_INSA_18SM100_TMA_2SM_LOADES1I_vEEEENS_8epilogue10collective18CollectiveEpilogueINS1N_23Sm100TmaWarpSpecializedILi2ELi2ELi32ELb0ELb0EEEJNSB_IJNSC_ILi64EEESH_SJ_EEENSB_IJNSY_IS1S_SE_EENSY_INSB_IJSI_SD_EEENSB_IJSE_S1S_EEEEEEEESL_NSB_IJNSB_IJlllEEESE_S10_EEESL_S20_NS1N_6fusion15FusionCallbacksIS1R_NS21_17LinearCombinationISL_fSL_fLNS_15FloatRoundStyleE2EEES1T_S1Y_JEEENSA_5SM1004TMEM4LOAD26SM100_TMEM_LOAD_32dp32b32xENSA_20SM90_TMA_LOAD_IM2COLES1I_NSA_39AutoVectorizingCopyWithAssumedAlignmentILi128EEENSA_21SM90_TMA_STORE_IM2COLES1I_S2D_S2D_EEEvvEEEEvNT_6ParamsE) ;  /* 0xffffff4002507950 */ /* 0x000fea0003c3ffff */
        .weak           $__internal_1_$__cuda_sm10x_tcgen05_guardrail_trap_phase_invalid_during_alloc
        .type           $__internal_1_$__cuda_sm10x_tcgen05_guardrail_trap_phase_invalid_during_alloc,@function
        .size           $__internal_1_$__cuda_sm10x_tcgen05_guardrail_trap_phase_invalid_during_alloc,($__internal_2_$__cuda_sm10x_tcgen05_guardrail_trap_unallocated_columns_being_dealloced - $__internal_1_$__cuda_sm10x_tcgen05_guardrail_trap_phase_invalid_during_alloc)
$__internal_1_$__cuda_sm10x_tcgen05_guardrail_trap_phase_invalid_during_alloc:
[----:B------:R-:W-:Y:S05]  /*bec0*/  BPT.TRAP 0x1 ;  /* 0x000000040000795c */ /* 0x000fea0000300000 */
[----:B------:R-:W-:-:S04]  /*bed0*/  MOV R5, 0x0 ;  /* 0x0000000000057802 */ /* 0x000fc80000000f00 */
[----:B------:R-:W-:Y:S05]  /*bee0*/  RET.REL.NODEC R4 `(_ZN7cutlass13device_kernelINS_4conv6kernel13ConvUniversalINS1_16ConvProblemShapeILNS1_8OperatorE0ELi2EEENS1_10collective14CollectiveConvINS1_47MainloopSm100TmaUmmaWarpSpecializedImplicitGemmILS5_0ELi52ELi2ELi1ELi2EN4cute5tupleIJNSA_1CILi2EEENSC_ILi1EEESE_EEEEENSB_IJNSC_ILi128EEESH_NSB_IJNSC_ILi32EEEEEEEEENS_12float_e4m3_tESL_NSA_8TiledMMAINSA_8MMA_AtomIJNSA_10MMA_TraitsINSA_25SM100_MMA_F8F6F4_2x1SM_SSEJSL_SL_fSH_SH_NSA_17integral_constantINSA_4UMMA5MajorELSS_0EEEST_NSQ_INSR_7ScaleInELSU_0EEESV_EEEEEENSA_6LayoutINSB_IJSE_SE_SE_EEENSB_IJNSC_ILi0EEES10_S10_EEEEENSB_IJNSA_10UnderscoreES13_S13_EEEEENS7_6detail27Sm100ImplicitGemmTileTraitsINSA_25SM100_TMA_2SM_LOAD_IM2COLENSA_14ComposedLayoutINSA_7SwizzleILi1ELi4ELi3EEENSA_18smem_ptr_flag_bitsILi8EEENSY_INSB_IJNSC_ILi8EEESI_EEENSB_IJSI_SE_EEEEEEEvEENS17_INSA_18SM100_TMA_2SM_LOADES1I_vEEEENS_8epilogue10collective18CollectiveEpilogueINS1N_23Sm100TmaWarpSpecializedILi2ELi2ELi32ELb0ELb0EEEJNSB_IJNSC_ILi64EEESH_SJ_EEENSB_IJNSY_IS1S_SE_EENSY_INSB_IJSI_SD_EEENSB_IJSE_S1S_EEEEEEEESL_NSB_IJNSB_IJlllEEESE_S10_EEESL_S20_NS1N_6fusion15FusionCallbacksIS1R_NS21_17LinearCombinationISL_fSL_fLNS_15FloatRoundStyleE2EEES1T_S1Y_JEEENSA_5SM1004TMEM4LOAD26SM100_TMEM_LOAD_32dp32b32xENSA_20SM90_TMA_LOAD_IM2COLES1I_NSA_39AutoVectorizingCopyWithAssumedAlignmentILi128EEENSA_21SM90_TMA_STORE_IM2COLES1I_S2D_S2D_EEEvvEEEEvNT_6ParamsE) ;  /* 0xffffff4004447950 */ /* 0x000fea0003c3ffff */
        .weak           $__internal_2_$__cuda_sm10x_tcgen05_guardrail_trap_unallocated_columns_being_dealloced
        .type           $__internal_2_$__cuda_sm10x_tcgen05_guardrail_trap_unallocated_columns_being_dealloced,@function
        .size           $__internal_2_$__cuda_sm10x_tcgen05_guardrail_trap_unallocated_columns_being_dealloced,(.L_x_299 - $__internal_2_$__cuda_sm10x_tcgen05_guardrail_trap_unallocated_columns_being_dealloced)
$__internal_2_$__cuda_sm10x_tcgen05_guardrail_trap_unallocated_columns_being_dealloced:
[----:B------:R-:W-:Y:S05]  /*bef0*/  BPT.TRAP 0x1 ;  /* 0x000000040000795c */ /* 0x000fea0000300000 */
[----:B------:R-:W-:-:S04]  /*bf00*/  HFMA2 R3, -RZ, RZ, 0, 0 ;  /* 0x00000000ff037431 */ /* 0x000fc800000001ff */
[----:B------:R-:W-:Y:S05]  /*bf10*/  RET.REL.NODEC R2 `(_ZN7cutlass13device_kernelINS_4conv6kernel13ConvUniversalINS1_16ConvProblemShapeILNS1_8OperatorE0ELi2EEENS1_10collective14CollectiveConvINS1_47MainloopSm100TmaUmmaWarpSpecializedImplicitGemmILS5_0ELi52ELi2ELi1ELi2EN4cute5tupleIJNSA_1CILi2EEENSC_ILi1EEESE_EEEEENSB_IJNSC_ILi128EEESH_NSB_IJNSC_ILi32EEEEEEEEENS_12float_e4m3_tESL_NSA_8TiledMMAINSA_8MMA_AtomIJNSA_10MMA_TraitsINSA_25SM100_MMA_F8F6F4_2x1SM_SSEJSL_SL_fSH_SH_NSA_17integral_constantINSA_4UMMA5MajorELSS_0EEEST_NSQ_INSR_7ScaleInELSU_0EEESV_EEEEEENSA_6LayoutINSB_IJSE_SE_SE_EEENSB_IJNSC_ILi0EEES10_S10_EEEEENSB_IJNSA_10UnderscoreES13_S13_EEEEENS7_6detail27Sm100ImplicitGemmTileTraitsINSA_25SM100_TMA_2SM_LOAD_IM2COLENSA_14ComposedLayoutINSA_7SwizzleILi1ELi4ELi3EEENSA_18smem_ptr_flag_bitsILi8EEENSY_INSB_IJNSC_ILi8EEESI_EEENSB_IJSI_SE_EEEEEEEvEENS17_INSA_18SM100_TMA_2SM_LOADES1I_vEEEENS_8epilogue10collective18CollectiveEpilogueINS1N_23Sm100TmaWarpSpecializedILi2ELi2ELi32ELb0ELb0EEEJNSB_IJNSC_ILi64EEESH_SJ_EEENSB_IJNSY_IS1S_SE_EENSY_INSB_IJSI_SD_EEENSB_IJSE_S1S_EEEEEEEESL_NSB_IJNSB_IJlllEEESE_S10_EEESL_S20_NS1N_6fusion15FusionCallbacksIS1R_NS21_17LinearCombinationISL_fSL_fLNS_15FloatRoundStyleE2EEES1T_S1Y_JEEENSA_5SM1004TMEM4LOAD26SM100_TMEM_LOAD_32dp32b32xENSA_20SM90_TMA_LOAD_IM2COLES1I_NSA_39AutoVectorizingCopyWithAssumedAlignmentILi128EEENSA_21SM90_TMA_STORE_IM2COLES1I_S2D_S2D_EEEvvEEEEvNT_6ParamsE) ;  /* 0xffffff4002387950 */ /* 0x000fea0003c3ffff */
.L_x_298:
[----:B------:R-:W-:-:S00]  /*bf20*/  BRA `(.L_x_298) ;  /* 0xfffffffc00fc7947 */ /* 0x000fc0000383ffff */
[----:B------:R-:W-:-:S00]  /*bf30*/  NOP ;  /* 0x0000000000007918 */ /* 0x000fc00000000000 */
        /* <DEDUP_REMOVED lines=12> */
.L_x_299:


//--------------------- .nv.global.init           --------------------------
	.section	.nv.global.init,"aw",@progbits
.nv.global.init:
	.type		$str$29,@object
	.size		$str$29,($str$30 - $str$29)
$str$29:
        /*0000*/ 	.byte	0x28, 0x61, 0x64, 0x64, 0x72, 0x65, 0x73, 0x73, 0x20, 0x26, 0x20, 0x6d, 0x61, 0x73, 0x6b, 0x29
        /*0010*/ 	.byte	0x20, 0x3d, 0x3d, 0x20, 0x30, 0x00
	.type		$str$30,@object
	.size		$str$30,($str$28 - $str$30)
$str$30:
        /*0016*/ 	.byte	0x2f, 0x74, 0x6d, 0x70, 0x2f, 0x63, 0x75, 0x74, 0x6c, 0x61, 0x73, 0x73, 0x5f, 0x73, 0x77, 0x65
        /*0026*/ 	.byte	0x65, 0x70, 0x5f, 0x73, 0x72, 0x63, 0x2f, 0x69, 0x6e, 0x63, 0x6c, 0x75, 0x64, 0x65, 0x2f, 0x63
        /*0036*/ 	.byte	0x75, 0x74, 0x65, 0x2f, 0x70, 0x6f, 0x69, 0x6e, 0x74, 0x65, 0x72, 0x5f, 0x66, 0x6c, 0x61, 0x67
        /*0046*/ 	.byte	0x67, 0x65, 0x64, 0x2e, 0x68, 0x70, 0x70, 0x00
	.type		$str$28,@object
	.size		$str$28,($str$27 - $str$28)
$str$28:
        /*004e*/ 	.byte	0x2f, 0x74, 0x6d, 0x70, 0x2f, 0x63, 0x75, 0x74, 0x6c, 0x61, 0x73, 0x73, 0x5f, 0x73, 0x77, 0x65
        /*005e*/ 	.byte	0x65, 0x70, 0x5f, 0x73, 0x72, 0x63, 0x2f, 0x69, 0x6e, 0x63, 0x6c, 0x75, 0x64, 0x65, 0x2f, 0x63
        /*006e*/ 	.byte	0x75, 0x74, 0x65, 0x2f, 0x61, 0x74, 0x6f, 0x6d, 0x2f, 0x63, 0x6f, 0x70, 0x79, 0x5f, 0x74, 0x72
        /*007e*/ 	.byte	0x61, 0x69, 0x74, 0x73, 0x5f, 0x73, 0x6d, 0x31, 0x30, 0x30, 0x2e, 0x68, 0x70, 0x70, 0x00
	.type		$str$27,@object
	.size		$str$27,(__unnamed_1 - $str$27)
$str$27:
        /*008d*/ 	.byte	0x28, 0x28, 0x75, 0x69, 0x6e, 0x74, 0x33, 0x32, 0x5f, 0x74, 0x28, 0x74, 0x68, 0x72, 0x65, 0x61
        /*009d*/ 	.byte	0x64, 0x49, 0x64, 0x78, 0x2e, 0x78, 0x29, 0x20, 0x2f, 0x20, 0x33, 0x32, 0x29, 0x20, 0x25, 0x20
        /*00ad*/ 	.byte	0x34, 0x29, 0x20, 0x3d, 0x3d, 0x20, 0x28, 0x28, 0x28, 0x74, 0x6d, 0x65, 0x6d, 0x5f, 0x61, 0x64
        /*00bd*/ 	.byte	0x64, 0x72, 0x20, 0x3e, 0x3e, 0x20, 0x31, 0x36, 0x29, 0x20, 0x2f, 0x20, 0x33, 0x32, 0x29, 0x20
        /*00cd*/ 	.byte	0x25, 0x20, 0x34, 0x29, 0x00
	.type		__unnamed_1,@object
	.size		__unnamed_1,(__unnamed_2 - __unnamed_1)
__unnamed_1:
        /*00d2*/ 	.byte	0x61, 0x75, 0x74, 0x6f, 0x20, 0x63, 0x75, 0x74, 0x65, 0x3a, 0x3a, 0x61, 0x73, 0x5f, 0x70, 0x6f
        /* <DEDUP_REMOVED lines=24> */
        /*0262*/ 	.byte	0x3a, 0x3a, 0x43, 0x3c, 0x34, 0x30, 0x39, 0x36, 0x3e, 0x3e, 0x3e, 0x3e, 0x5d, 0x00
	.type		__unnamed_2,@object
	.size		__unnamed_2,(.L_2 - __unnamed_2)
__unnamed_2:
        /* <DEDUP_REMOVED lines=40> */
        /*04f0*/ 	.byte	0x74, 0x65, 0x3a, 0x3a, 0x43, 0x3c, 0x30, 0x3e, 0x3e, 0x3e, 0x3e, 0x5d, 0x00
.L_2:


//--------------------- .nv.shared._ZN7cutlass13device_kernelINS_4conv6kernel13ConvUniversalINS1_16ConvProblemShapeILNS1_8OperatorE0ELi2EEENS1_10collective14CollectiveConvINS1_47MainloopSm100TmaUmmaWarpSpecializedImplicitGemmILS5_0ELi52ELi2ELi1ELi2EN4cute5tupleIJNSA_1CILi2EEENSC_ILi1EEESE_EEEEENSB_IJNSC_ILi128EEESH_NSB_IJNSC_ILi32EEEEEEEEENS_12float_e4m3_tESL_NSA_8TiledMMAINSA_8MMA_AtomIJNSA_10MMA_TraitsINSA_25SM100_MMA_F8F6F4_2x1SM_SSEJSL_SL_fSH_SH_NSA_17integral_constantINSA_4UMMA5MajorELSS_0EEEST_NSQ_INSR_7ScaleInELSU_0EEESV_EEEEEENSA_6LayoutINSB_IJSE_SE_SE_EEENSB_IJNSC_ILi0EEES10_S10_EEEEENSB_IJNSA_10UnderscoreES13_S13_EEEEENS7_6detail27Sm100ImplicitGemmTileTraitsINSA_25SM100_TMA_2SM_LOAD_IM2COLENSA_14ComposedLayoutINSA_7SwizzleILi1ELi4ELi3EEENSA_18smem_ptr_flag_bitsILi8EEENSY_INSB_IJNSC_ILi8EEESI_EEENSB_IJSI_SE_EEEEEEEvEENS17_INSA_18SM100_TMA_2SM_LOADES1I_vEEEENS_8epilogue10collective18CollectiveEpilogueINS1N_23Sm100TmaWarpSpecializedILi2ELi2ELi32ELb0ELb0EEEJNSB_IJNSC_ILi64EEESH_SJ_EEENSB_IJNSY_IS1S_SE_EENSY_INSB_IJSI_SD_EEENSB_IJSE_S1S_EEEEEEEESL_NSB_IJNSB_IJlllEEESE_S10_EEESL_S20_NS1N_6fusion15FusionCallbacksIS1R_NS21_17LinearCombinationISL_fSL_fLNS_15FloatRoundStyleE2EEES1T_S1Y_JEEENSA_5SM1004TMEM4LOAD26SM100_TMEM_LOAD_32dp32b32xENSA_20SM90_TMA_LOAD_IM2COLES1I_NSA_39AutoVectorizingCopyWithAssumedAlignmentILi128EEENSA_21SM90_TMA_STORE_IM2COLES1I_S2D_S2D_EEEvvEEEEvNT_6ParamsE --------------------------
	.section	.nv.shared._ZN7cutlass13device_kernelINS_4conv6kernel13ConvUniversalINS1_16ConvProblemShapeILNS1_8OperatorE0ELi2EEENS1_10collective14CollectiveConvINS1_47MainloopSm100TmaUmmaWarpSpecializedImplicitGemmILS5_0ELi52ELi2ELi1ELi2EN4cute5tupleIJNSA_1CILi2EEENSC_ILi1EEESE_EEEEENSB_IJNSC_ILi128EEESH_NSB_IJNSC_ILi32EEEEEEEEENS_12float_e4m3_tESL_NSA_8TiledMMAINSA_8MMA_AtomIJNSA_10MMA_TraitsINSA_25SM100_MMA_F8F6F4_2x1SM_SSEJSL_SL_fSH_SH_NSA_17integral_constantINSA_4UMMA5MajorELSS_0EEEST_NSQ_INSR_7ScaleInELSU_0EEESV_EEEEEENSA_6LayoutINSB_IJSE_SE_SE_EEENSB_IJNSC_ILi0EEES10_S10_EEEEENSB_IJNSA_10UnderscoreES13_S13_EEEEENS7_6detail27Sm100ImplicitGemmTileTraitsINSA_25SM100_TMA_2SM_LOAD_IM2COLENSA_14ComposedLayoutINSA_7SwizzleILi1ELi4ELi3EEENSA_18smem_ptr_flag_bitsILi8EEENSY_INSB_IJNSC_ILi8EEESI_EEENSB_IJSI_SE_EEEEEEEvEENS17_INSA_18SM100_TMA_2SM_LOADES1I_vEEEENS_8epilogue10collective18CollectiveEpilogueINS1N_23Sm100TmaWarpSpecializedILi2ELi2ELi32ELb0ELb0EEEJNSB_IJNSC_ILi64EEESH_SJ_EEENSB_IJNSY_IS1S_SE_EENSY_INSB_IJSI_SD_EEENSB_IJSE_S1S_EEEEEEEESL_NSB_IJNSB_IJlllEEESE_S10_EEESL_S20_NS1N_6fusion15FusionCallbacksIS1R_NS21_17LinearCombinationISL_fSL_fLNS_15FloatRoundStyleE2EEES1T_S1Y_JEEENSA_5SM1004TMEM4LOAD26SM100_TMEM_LOAD_32dp32b32xENSA_20SM90_TMA_LOAD_IM2COLES1I_NSA_39AutoVectorizingCopyWithAssumedAlignmentILi128EEENSA_21SM90_TMA_STORE_IM2COLES1I_S2D_S2D_EEEvvEEEEvNT_6ParamsE,"aw",@nobits
	.sectionflags	@""
	.align	16
	.zero		1024


//--------------------- .nv.shared.reserved.0     --------------------------
	.section	.nv.shared.reserved.0,"aw",@nobits
	.weak		__nv_reservedSMEM_offset_0_alias
	.size		__nv_reservedSMEM_offset_0_alias, 0, 64
	.other		__nv_reservedSMEM_offset_0_alias,@"STO_CUDA_RESERVED_SHARED STV_DEFAULT"
__nv_reservedSMEM_offset_0_alias:
	.zero		0
.nv.shared.reserved.0:
	.zero		64
	.weak		__nv_reservedSMEM_tcgen05_partition
	.type		__nv_reservedSMEM_tcgen05_partition,@object
	.size		__nv_reservedSMEM_tcgen05_partition,(.L_0 - __nv_reservedSMEM_tcgen05_partition)
__nv_reservedSMEM_tcgen05_partition:
	.zero		32
.L_0:


//--------------------- .nv.global                --------------------------
	.section	.nv.global,"aw",@nobits
.nv.global:
	.type		_ZN39_INTERNAL_9c28e73c_4_k_cu_6efaf6a3_33154cute1_E,@object
	.size		_ZN39_INTERNAL_9c28e73c_4_k_cu_6efaf6a3_33154cute1_E,(_ZN39_INTERNAL_9c28e73c_4_k_cu_6efaf6a3_33154cuda3std3__45__cpo6cbeginE - _ZN39_INTERNAL_9c28e73c_4_k_cu_6efaf6a3_33154cute1_E)
_ZN39_INTERNAL_9c28e73c_4_k_cu_6efaf6a3_33154cute1_E:
	.zero		1
	.type		_ZN39_INTERNAL_9c28e73c_4_k_cu_6efaf6a3_33154cuda3std3__45__cpo6cbeginE,@object
	.size		_ZN39_INTERNAL_9c28e73c_4_k_cu_6efaf6a3_33154cuda3std3__45__cpo6cbeginE,(_ZN39_INTERNAL_9c28e73c_4_k_cu_6efaf6a3_33154cuda3std3__48in_placeE - _ZN39_INTERNAL_9c28e73c_4_k_cu_6efaf6a3_33154cuda3std3__45__cpo6cbeginE)
_ZN39_INTERNAL_9c28e73c_4_k_cu_6efaf6a3_33154cuda3std3__45__cpo6cbeginE:
	.zero		1
	.type		_ZN39_INTERNAL_9c28e73c_4_k_cu_6efaf6a3_33154cuda3std3__48in_placeE,@object
	.size		_ZN39_INTERNAL_9c28e73c_4_k_cu_6efaf6a3_33154cuda3std3__48in_placeE,(_ZN39_INTERNAL_9c28e73c_4_k_cu_6efaf6a3_33154cuda3std6ranges3__45__cpo9iter_moveE - _ZN39_INTERNAL_9c28e73c_4_k_cu_6efaf6a3_33154cuda3std3__48in_placeE)
_ZN39_INTERNAL_9c28e73c_4_k_cu_6efaf6a3_33154cuda3std3__48in_placeE:
	.zero		1
	.type		_ZN39_INTERNAL_9c28e73c_4_k_cu_6efaf6a3_33154cuda3std6ranges3__45__cpo9iter_moveE,@object
	.size		_ZN39_INTERNAL_9c28e73c_4_k_cu_6efaf6a3_33154cuda3std6ranges3__45__cpo9iter_moveE,(_ZN39_INTERNAL_9c28e73c_4_k_cu_6efaf6a3_33154cuda3std3__45__cpo5beginE - _ZN39_INTERNAL_9c28e73c_4_k_cu_6efaf6a3_33154cuda3std6ranges3__45__cpo9iter_moveE)
_ZN39_INTERNAL_9c28e73c_4_k_cu_6efaf6a3_33154cuda3std6ranges3__45__cpo9iter_moveE:
	.zero		1
	.type		_ZN39_INTERNAL_9c28e73c_4_k_cu_6efaf6a3_33154cuda3std3__45__cpo5beginE,@object
	.size		_ZN39_INTERNAL_9c28e73c_4_k_cu_6efaf6a3_33154cuda3std3__45__cpo5beginE,(_ZN39_INTERNAL_9c28e73c_4_k_cu_6efaf6a3_33154cuda3std3__441_GLOBAL__N__9c28e73c_4_k_cu_6efaf6a3_33156ignoreE - _ZN39_INTERNAL_9c28e73c_4_k_cu_6efaf6a3_33154cuda3std3__45__cpo5beginE)
_ZN39_INTERNAL_9c28e73c_4_k_cu_6efaf6a3_33154cuda3std3__45__cpo5beginE:
	.zero		1
	.type		_ZN39_INTERNAL_9c28e73c_4_k_cu_6efaf6a3_33154cuda3std3__441_GLOBAL__N__9c28e73c_4_k_cu_6efaf6a3_33156ignoreE,@object
	.size		_ZN39_INTERNAL_9c28e73c_4_k_cu_6efaf6a3_33154cuda3std3__441_GLOBAL__N__9c28e73c_4_k_cu_6efaf6a3_33156ignoreE,(_ZN39_INTERNAL_9c28e73c_4_k_cu_6efaf6a3_33154cute7productE - _ZN39_INTERNAL_9c28e73c_4_k_cu_6efaf6a3_33154cuda3std3__441_GLOBAL__N__9c28e73c_4_k_cu_6efaf6a3_33156ignoreE)
_ZN39_INTERNAL_9c28e73c_4_k_cu_6efaf6a3_33154cuda3std3__441_GLOBAL__N__9c28e73c_4_k_cu_6efaf6a3_33156ignoreE:
	.zero		1
	.type		_ZN39_INTERNAL_9c28e73c_4_k_cu_6efaf6a3_33154cute7productE,@object
	.size		_ZN39_INTERNAL_9c28e73c_4_k_cu_6efaf6a3_33154cute7productE,(_ZN39_INTERNAL_9c28e73c_4_k_cu_6efaf6a3_33154cuda3std3__45__cpo3endE - _ZN39_INTERNAL_9c28e73c_4_k_cu_6efaf6a3_33154cute7productE)
_ZN39_INTERNAL_9c28e73c_4_k_cu_6efaf6a3_33154cute7productE:
	.zero		1
	.type		_ZN39_INTERNAL_9c28e73c_4_k_cu_6efaf6a3_33154cuda3std3__45__cpo3endE,@object
	.size		_ZN39_INTERNAL_9c28e73c_4_k_cu_6efaf6a3_33154cuda3std3__45__cpo3endE,(_ZN39_INTERNAL_9c28e73c_4_k_cu_6efaf6a3_33154cuda3std3__419piecewise_constructE - _ZN39_INTERNAL_9c28e73c_4_k_cu_6efaf6a3_33154cuda3std3__45__cpo3endE)
_ZN39_INTERNAL_9c28e73c_4_k_cu_6efaf6a3_33154cuda3std3__45__cpo3endE:
	.zero		1
	.type		_ZN39_INTERNAL_9c28e73c_4_k_cu_6efaf6a3_33154cuda3std3__419piecewise_constructE,@object
	.size		_ZN39_INTERNAL_9c28e73c_4_k_cu_6efaf6a3_33154cuda3std3__419piecewise_constructE,(_ZN39_INTERNAL_9c28e73c_4_k_cu_6efaf6a3_33154cuda3std3__45__cpo4cendE - _ZN39_INTERNAL_9c28e73c_4_k_cu_6efaf6a3_33154cuda3std3__419piecewise_constructE)
_ZN39_INTERNAL_9c28e73c_4_k_cu_6efaf6a3_33154cuda3std3__419piecewise_constructE:
	.zero		1
	.type		_ZN39_INTERNAL_9c28e73c_4_k_cu_6efaf6a3_33154cuda3std3__45__cpo4cendE,@object
	.size		_ZN39_INTERNAL_9c28e73c_4_k_cu_6efaf6a3_33154cuda3std3__45__cpo4cendE,(_ZN39_INTERNAL_9c28e73c_4_k_cu_6efaf6a3_33154cuda3std6ranges3__45__cpo4swapE - _ZN39_INTERNAL_9c28e73c_4_k_cu_6efaf6a3_33154cuda3std3__45__cpo4cendE)
_ZN39_INTERNAL_9c28e73c_4_k_cu_6efaf6a3_33154cuda3std3__45__cpo4cendE:
	.zero		1
	.type		_ZN39_INTERNAL_9c28e73c_4_k_cu_6efaf6a3_33154cuda3std6ranges3__45__cpo4swapE,@object
	.size		_ZN39_INTERNAL_9c28e73c_4_k_cu_6efaf6a3_33154cuda3std6ranges3__45__cpo4swapE,(.L_10 - _ZN39_INTERNAL_9c28e73c_4_k_cu_6efaf6a3_33154cuda3std6ranges3__45__cpo4swapE)
_ZN39_INTERNAL_9c28e73c_4_k_cu_6efaf6a3_33154cuda3std6ranges3__45__cpo4swapE:
	.zero		1
.L_10:


//--------------------- .nv.constant0._ZN7cutlass13device_kernelINS_4conv6kernel13ConvUniversalINS1_16ConvProblemShapeILNS1_8OperatorE0ELi2EEENS1_10collective14CollectiveConvINS1_47MainloopSm100TmaUmmaWarpSpecializedImplicitGemmILS5_0ELi52ELi2ELi1ELi2EN4cute5tupleIJNSA_1CILi2EEENSC_ILi1EEESE_EEEEENSB_IJNSC_ILi128EEESH_NSB_IJNSC_ILi32EEEEEEEEENS_12float_e4m3_tESL_NSA_8TiledMMAINSA_8MMA_AtomIJNSA_10MMA_TraitsINSA_25SM100_MMA_F8F6F4_2x1SM_SSEJSL_SL_fSH_SH_NSA_17integral_constantINSA_4UMMA5MajorELSS_0EEEST_NSQ_INSR_7ScaleInELSU_0EEESV_EEEEEENSA_6LayoutINSB_IJSE_SE_SE_EEENSB_IJNSC_ILi0EEES10_S10_EEEEENSB_IJNSA_10UnderscoreES13_S13_EEEEENS7_6detail27Sm100ImplicitGemmTileTraitsINSA_25SM100_TMA_2SM_LOAD_IM2COLENSA_14ComposedLayoutINSA_7SwizzleILi1ELi4ELi3EEENSA_18smem_ptr_flag_bitsILi8EEENSY_INSB_IJNSC_ILi8EEESI_EEENSB_IJSI_SE_EEEEEEEvEENS17_INSA_18SM100_TMA_2SM_LOADES1I_vEEEENS_8epilogue10collective18CollectiveEpilogueINS1N_23Sm100TmaWarpSpecializedILi2ELi2ELi32ELb0ELb0EEEJNSB_IJNSC_ILi64EEESH_SJ_EEENSB_IJNSY_IS1S_SE_EENSY_INSB_IJSI_SD_EEENSB_IJSE_S1S_EEEEEEEESL_NSB_IJNSB_IJlllEEESE_S10_EEESL_S20_NS1N_6fusion15FusionCallbacksIS1R_NS21_17LinearCombinationISL_fSL_fLNS_15FloatRoundStyleE2EEES1T_S1Y_JEEENSA_5SM1004TMEM4LOAD26SM100_TMEM_LOAD_32dp32b32xENSA_20SM90_TMA_LOAD_IM2COLES1I_NSA_39AutoVectorizingCopyWithAssumedAlignmentILi128EEENSA_21SM90_TMA_STORE_IM2COLES1I_S2D_S2D_EEEvvEEEEvNT_6ParamsE --------------------------
	.section	.nv.constant0._ZN7cutlass13device_kernelINS_4conv6kernel13ConvUniversalINS1_16ConvProblemShapeILNS1_8OperatorE0ELi2EEENS1_10collective14CollectiveConvINS1_47MainloopSm100TmaUmmaWarpSpecializedImplicitGemmILS5_0ELi52ELi2ELi1ELi2EN4cute5tupleIJNSA_1CILi2EEENSC_ILi1EEESE_EEEEENSB_IJNSC_ILi128EEESH_NSB_IJNSC_ILi32EEEEEEEEENS_12float_e4m3_tESL_NSA_8TiledMMAINSA_8MMA_AtomIJNSA_10MMA_TraitsINSA_25SM100_MMA_F8F6F4_2x1SM_SSEJSL_SL_fSH_SH_NSA_17integral_constantINSA_4UMMA5MajorELSS_0EEEST_NSQ_INSR_7ScaleInELSU_0EEESV_EEEEEENSA_6LayoutINSB_IJSE_SE_SE_EEENSB_IJNSC_ILi0EEES10_S10_EEEEENSB_IJNSA_10UnderscoreES13_S13_EEEEENS7_6detail27Sm100ImplicitGemmTileTraitsINSA_25SM100_TMA_2SM_LOAD_IM2COLENSA_14ComposedLayoutINSA_7SwizzleILi1ELi4ELi3EEENSA_18smem_ptr_flag_bitsILi8EEENSY_INSB_IJNSC_ILi8EEESI_EEENSB_IJSI_SE_EEEEEEEvEENS17_INSA_18SM100_TMA_2SM_LOADES1I_vEEEENS_8epilogue10collective18CollectiveEpilogueINS1N_23Sm100TmaWarpSpecializedILi2ELi2ELi32ELb0ELb0EEEJNSB_IJNSC_ILi64EEESH_SJ_EEENSB_IJNSY_IS1S_SE_EENSY_INSB_IJSI_SD_EEENSB_IJSE_S1S_EEEEEEEESL_NSB_IJNSB_IJlllEEESE_S10_EEESL_S20_NS1N_6fusion15FusionCallbacksIS1R_NS21_17LinearCombinationISL_fSL_fLNS_15FloatRoundStyleE2EEES1T_S1Y_JEEENSA_5SM1004TMEM4LOAD26SM100_TMEM_LOAD_32dp32b32xENSA_20SM90_TMA_LOAD_IM2COLES1I_NSA_39AutoVectorizingCopyWithAssumedAlignmentILi128EEENSA_21SM90_TMA_STORE_IM2COLES1I_S2D_S2D_EEEvvEEEEvNT_6ParamsE,"a",@progbits
	.sectionflags	@""
	.align	4
.nv.constant0._ZN7cutlass13device_kernelINS_4conv6kernel13ConvUniversalINS1_16ConvProblemShapeILNS1_8OperatorE0ELi2EEENS1_10collective14CollectiveConvINS1_47MainloopSm100TmaUmmaWarpSpecializedImplicitGemmILS5_0ELi52ELi2ELi1ELi2EN4cute5tupleIJNSA_1CILi2EEENSC_ILi1EEESE_EEEEENSB_IJNSC_ILi128EEESH_NSB_IJNSC_ILi32EEEEEEEEENS_12float_e4m3_tESL_NSA_8TiledMMAINSA_8MMA_AtomIJNSA_10MMA_TraitsINSA_25SM100_MMA_F8F6F4_2x1SM_SSEJSL_SL_fSH_SH_NSA_17integral_constantINSA_4UMMA5MajorELSS_0EEEST_NSQ_INSR_7ScaleInELSU_0EEESV_EEEEEENSA_6LayoutINSB_IJSE_SE_SE_EEENSB_IJNSC_ILi0EEES10_S10_EEEEENSB_IJNSA_10UnderscoreES13_S13_EEEEENS7_6detail27Sm100ImplicitGemmTileTraitsINSA_25SM100_TMA_2SM_LOAD_IM2COLENSA_14ComposedLayoutINSA_7SwizzleILi1ELi4ELi3EEENSA_18smem_ptr_flag_bitsILi8EEENSY_INSB_IJNSC_ILi8EEESI_EEENSB_IJSI_SE_EEEEEEEvEENS17_INSA_18SM100_TMA_2SM_LOADES1I_vEEEENS_8epilogue10collective18CollectiveEpilogueINS1N_23Sm100TmaWarpSpecializedILi2ELi2ELi32ELb0ELb0EEEJNSB_IJNSC_ILi64EEESH_SJ_EEENSB_IJNSY_IS1S_SE_EENSY_INSB_IJSI_SD_EEENSB_IJSE_S1S_EEEEEEEESL_NSB_IJNSB_IJlllEEESE_S10_EEESL_S20_NS1N_6fusion15FusionCallbacksIS1R_NS21_17LinearCombinationISL_fSL_fLNS_15FloatRoundStyleE2EEES1T_S1Y_JEEENSA_5SM1004TMEM4LOAD26SM100_TMEM_LOAD_32dp32b32xENSA_20SM90_TMA_LOAD_IM2COLES1I_NSA_39AutoVectorizingCopyWithAssumedAlignmentILi128EEENSA_21SM90_TMA_STORE_IM2COLES1I_S2D_S2D_EEEvvEEEEvNT_6ParamsE:
	.zero		2944


//--------------------- SYMBOLS --------------------------

	.type		.nv.reservedSmem.offset0,@object
	.size		.nv.reservedSmem.offset0,0x4
	.type		.nv.reservedSmem.cap,@object
	.size		.nv.reservedSmem.cap,0x4
	.type		__assertfail,@function
